//
// Generated by NVIDIA NVVM Compiler
//
// Compiler Build ID: CL-36424714
// Cuda compilation tools, release 13.0, V13.0.88
// Based on NVVM 20.0.0
//

.version 9.0
.target sm_100
.address_size 64

	// .globl	_Z16trap_kernel_slowffifPf
// _ZZ20trap_kernel_fast_sumfffPfiiS_E11thread_vals has been demoted
// _ZZ16trap_kernel_fastiffPfE11thread_vals has been demoted

.visible .entry _Z16trap_kernel_slowffifPf(
	.param .f32 _Z16trap_kernel_slowffifPf_param_0,
	.param .f32 _Z16trap_kernel_slowffifPf_param_1,
	.param .u32 _Z16trap_kernel_slowffifPf_param_2,
	.param .f32 _Z16trap_kernel_slowffifPf_param_3,
	.param .u64 .ptr .align 1 _Z16trap_kernel_slowffifPf_param_4
)
{
	.reg .b32 	%r<6>;
	.reg .b32 	%f<10>;
	.reg .b64 	%rd<5>;

	ld.param.f32 	%f1, [_Z16trap_kernel_slowffifPf_param_0];
	ld.param.f32 	%f2, [_Z16trap_kernel_slowffifPf_param_3];
	ld.param.u64 	%rd1, [_Z16trap_kernel_slowffifPf_param_4];
	cvta.to.global.u64 	%rd2, %rd1;
	mov.u32 	%r1, %ctaid.x;
	mov.u32 	%r2, %ntid.x;
	mov.u32 	%r3, %tid.x;
	mad.lo.s32 	%r4, %r1, %r2, %r3;
	add.s32 	%r5, %r4, 1;
	cvt.rn.f32.s32 	%f3, %r5;
	fma.rn.f32 	%f4, %f2, %f3, %f1;
	add.f32 	%f5, %f4, 0f3F800000;
	fma.rn.f32 	%f6, %f4, %f4, %f4;
	add.f32 	%f7, %f6, 0f3F800000;
	sqrt.rn.f32 	%f8, %f7;
	div.rn.f32 	%f9, %f5, %f8;
	mul.wide.s32 	%rd3, %r4, 4;
	add.s64 	%rd4, %rd2, %rd3;
	st.global.f32 	[%rd4], %f9;
	ret;

}
	// .globl	_Z20trap_kernel_slow_sumPfffifS_
.visible .entry _Z20trap_kernel_slow_sumPfffifS_(
	.param .u64 .ptr .align 1 _Z20trap_kernel_slow_sumPfffifS__param_0,
	.param .f32 _Z20trap_kernel_slow_sumPfffifS__param_1,
	.param .f32 _Z20trap_kernel_slow_sumPfffifS__param_2,
	.param .u32 _Z20trap_kernel_slow_sumPfffifS__param_3,
	.param .f32 _Z20trap_kernel_slow_sumPfffifS__param_4,
	.param .u64 .ptr .align 1 _Z20trap_kernel_slow_sumPfffifS__param_5
)
{
	.reg .pred 	%p<11>;
	.reg .b32 	%r<38>;
	.reg .b32 	%f<96>;
	.reg .b64 	%rd<16>;

	ld.param.u64 	%rd6, [_Z20trap_kernel_slow_sumPfffifS__param_0];
	ld.param.f32 	%f15, [_Z20trap_kernel_slow_sumPfffifS__param_1];
	ld.param.f32 	%f16, [_Z20trap_kernel_slow_sumPfffifS__param_2];
	ld.param.u32 	%r21, [_Z20trap_kernel_slow_sumPfffifS__param_3];
	ld.param.f32 	%f17, [_Z20trap_kernel_slow_sumPfffifS__param_4];
	ld.param.u64 	%rd7, [_Z20trap_kernel_slow_sumPfffifS__param_5];
	cvta.to.global.u64 	%rd1, %rd7;
	mov.u32 	%r22, %ctaid.x;
	mov.u32 	%r23, %ntid.x;
	mul.lo.s32 	%r24, %r22, %r23;
	mov.u32 	%r25, %tid.x;
	neg.s32 	%r26, %r25;
	setp.ne.s32 	%p1, %r24, %r26;
	@%p1 bra 	$L__BB1_16;
	add.f32 	%f18, %f15, 0f3F800000;
	fma.rn.f32 	%f19, %f15, %f15, %f15;
	add.f32 	%f20, %f19, 0f3F800000;
	sqrt.rn.f32 	%f21, %f20;
	div.rn.f32 	%f22, %f18, %f21;
	add.f32 	%f23, %f16, 0f3F800000;
	fma.rn.f32 	%f24, %f16, %f16, %f16;
	add.f32 	%f25, %f24, 0f3F800000;
	sqrt.rn.f32 	%f26, %f25;
	div.rn.f32 	%f27, %f23, %f26;
	add.f32 	%f28, %f22, %f27;
	mul.f32 	%f95, %f28, 0f3F000000;
	setp.lt.s32 	%p2, %r21, 2;
	@%p2 bra 	$L__BB1_15;
	add.s32 	%r1, %r21, -1;
	add.s32 	%r28, %r21, -2;
	and.b32  	%r2, %r1, 15;
	setp.lt.u32 	%p3, %r28, 15;
	mov.b32 	%r34, 1;
	@%p3 bra 	$L__BB1_6;
	and.b32  	%r30, %r1, -16;
	neg.s32 	%r32, %r30;
	add.s64 	%rd15, %rd1, 32;
	mov.b32 	%r31, 0;
$L__BB1_4:
	.pragma "nounroll";
	ld.global.f32 	%f30, [%rd15+-32];
	add.f32 	%f31, %f95, %f30;
	ld.global.f32 	%f32, [%rd15+-28];
	add.f32 	%f33, %f31, %f32;
	ld.global.f32 	%f34, [%rd15+-24];
	add.f32 	%f35, %f33, %f34;
	ld.global.f32 	%f36, [%rd15+-20];
	add.f32 	%f37, %f35, %f36;
	ld.global.f32 	%f38, [%rd15+-16];
	add.f32 	%f39, %f37, %f38;
	ld.global.f32 	%f40, [%rd15+-12];
	add.f32 	%f41, %f39, %f40;
	ld.global.f32 	%f42, [%rd15+-8];
	add.f32 	%f43, %f41, %f42;
	ld.global.f32 	%f44, [%rd15+-4];
	add.f32 	%f45, %f43, %f44;
	ld.global.f32 	%f46, [%rd15];
	add.f32 	%f47, %f45, %f46;
	ld.global.f32 	%f48, [%rd15+4];
	add.f32 	%f49, %f47, %f48;
	ld.global.f32 	%f50, [%rd15+8];
	add.f32 	%f51, %f49, %f50;
	ld.global.f32 	%f52, [%rd15+12];
	add.f32 	%f53, %f51, %f52;
	ld.global.f32 	%f54, [%rd15+16];
	add.f32 	%f55, %f53, %f54;
	ld.global.f32 	%f56, [%rd15+20];
	add.f32 	%f57, %f55, %f56;
	ld.global.f32 	%f58, [%rd15+24];
	add.f32 	%f59, %f57, %f58;
	ld.global.f32 	%f60, [%rd15+28];
	add.f32 	%f95, %f59, %f60;
	add.s32 	%r32, %r32, 16;
	add.s32 	%r31, %r31, 16;
	add.s64 	%rd15, %rd15, 64;
	setp.ne.s32 	%p4, %r32, 0;
	@%p4 bra 	$L__BB1_4;
	add.s32 	%r34, %r31, 1;
$L__BB1_6:
	setp.eq.s32 	%p5, %r2, 0;
	@%p5 bra 	$L__BB1_15;
	and.b32  	%r10, %r1, 7;
	setp.lt.u32 	%p6, %r2, 8;
	@%p6 bra 	$L__BB1_9;
	mul.wide.s32 	%rd8, %r34, 4;
	add.s64 	%rd9, %rd1, %rd8;
	ld.global.f32 	%f62, [%rd9+-4];
	add.f32 	%f63, %f95, %f62;
	ld.global.f32 	%f64, [%rd9];
	add.f32 	%f65, %f63, %f64;
	ld.global.f32 	%f66, [%rd9+4];
	add.f32 	%f67, %f65, %f66;
	ld.global.f32 	%f68, [%rd9+8];
	add.f32 	%f69, %f67, %f68;
	ld.global.f32 	%f70, [%rd9+12];
	add.f32 	%f71, %f69, %f70;
	ld.global.f32 	%f72, [%rd9+16];
	add.f32 	%f73, %f71, %f72;
	ld.global.f32 	%f74, [%rd9+20];
	add.f32 	%f75, %f73, %f74;
	ld.global.f32 	%f76, [%rd9+24];
	add.f32 	%f95, %f75, %f76;
	add.s32 	%r34, %r34, 8;
$L__BB1_9:
	setp.eq.s32 	%p7, %r10, 0;
	@%p7 bra 	$L__BB1_15;
	and.b32  	%r13, %r1, 3;
	setp.lt.u32 	%p8, %r10, 4;
	@%p8 bra 	$L__BB1_12;
	mul.wide.s32 	%rd10, %r34, 4;
	add.s64 	%rd11, %rd1, %rd10;
	ld.global.f32 	%f78, [%rd11+-4];
	add.f32 	%f79, %f95, %f78;
	ld.global.f32 	%f80, [%rd11];
	add.f32 	%f81, %f79, %f80;
	ld.global.f32 	%f82, [%rd11+4];
	add.f32 	%f83, %f81, %f82;
	ld.global.f32 	%f84, [%rd11+8];
	add.f32 	%f95, %f83, %f84;
	add.s32 	%r34, %r34, 4;
$L__BB1_12:
	setp.eq.s32 	%p9, %r13, 0;
	@%p9 bra 	$L__BB1_15;
	add.s64 	%rd5, %rd1, -4;
	neg.s32 	%r36, %r13;
$L__BB1_14:
	.pragma "nounroll";
	mul.wide.s32 	%rd12, %r34, 4;
	add.s64 	%rd13, %rd5, %rd12;
	ld.global.f32 	%f85, [%rd13];
	add.f32 	%f95, %f95, %f85;
	add.s32 	%r34, %r34, 1;
	add.s32 	%r36, %r36, 1;
	setp.ne.s32 	%p10, %r36, 0;
	@%p10 bra 	$L__BB1_14;
$L__BB1_15:
	mul.f32 	%f86, %f17, %f95;
	cvta.to.global.u64 	%rd14, %rd6;
	st.global.f32 	[%rd14], %f86;
$L__BB1_16:
	ret;

}
	// .globl	_Z20trap_kernel_fast_sumfffPfiiS_
.visible .entry _Z20trap_kernel_fast_sumfffPfiiS_(
	.param .f32 _Z20trap_kernel_fast_sumfffPfiiS__param_0,
	.param .f32 _Z20trap_kernel_fast_sumfffPfiiS__param_1,
	.param .f32 _Z20trap_kernel_fast_sumfffPfiiS__param_2,
	.param .u64 .ptr .align 1 _Z20trap_kernel_fast_sumfffPfiiS__param_3,
	.param .u32 _Z20trap_kernel_fast_sumfffPfiiS__param_4,
	.param .u32 _Z20trap_kernel_fast_sumfffPfiiS__param_5,
	.param .u64 .ptr .align 1 _Z20trap_kernel_fast_sumfffPfiiS__param_6
)
{
	.local .align 4 .b8 	__local_depot2[8];
	.reg .b64 	%SP;
	.reg .b64 	%SPL;
	.reg .pred 	%p<8>;
	.reg .b32 	%r<40>;
	.reg .b32 	%f<186>;
	.reg .b64 	%rd<18>;
	.reg .b64 	%fd<6>;
	// demoted variable
	.shared .align 4 .b8 _ZZ20trap_kernel_fast_sumfffPfiiS_E11thread_vals[512];
	mov.u64 	%SPL, __local_depot2;
	cvta.local.u64 	%SP, %SPL;
	ld.param.f32 	%f1, [_Z20trap_kernel_fast_sumfffPfiiS__param_0];
	ld.param.f32 	%f2, [_Z20trap_kernel_fast_sumfffPfiiS__param_1];
	ld.param.f32 	%f3, [_Z20trap_kernel_fast_sumfffPfiiS__param_2];
	ld.param.u64 	%rd7, [_Z20trap_kernel_fast_sumfffPfiiS__param_3];
	ld.param.u32 	%r18, [_Z20trap_kernel_fast_sumfffPfiiS__param_4];
	ld.param.u32 	%r19, [_Z20trap_kernel_fast_sumfffPfiiS__param_5];
	ld.param.u64 	%rd8, [_Z20trap_kernel_fast_sumfffPfiiS__param_6];
	cvta.to.global.u64 	%rd1, %rd8;
	mov.u32 	%r20, %ctaid.x;
	mov.u32 	%r21, %ntid.x;
	mov.u32 	%r22, %tid.x;
	mad.lo.s32 	%r1, %r20, %r21, %r22;
	mul.lo.s32 	%r2, %r18, %r1;
	add.s32 	%r23, %r2, %r18;
	min.s32 	%r3, %r23, %r19;
	add.u64 	%rd9, %SP, 0;
	add.u64 	%rd2, %SPL, 0;
	mov.b32 	%r24, 0;
	st.local.u32 	[%rd2], %r24;
	add.u64 	%rd10, %SP, 4;
	add.u64 	%rd3, %SPL, 4;
	st.local.u32 	[%rd3], %r24;
	setp.ge.s32 	%p1, %r2, %r3;
	@%p1 bra 	$L__BB2_7;
	sub.s32 	%r25, %r3, %r2;
	and.b32  	%r4, %r25, 3;
	setp.eq.s32 	%p2, %r4, 0;
	mov.u32 	%r36, %r2;
	@%p2 bra 	$L__BB2_4;
	neg.s32 	%r34, %r4;
	mov.u32 	%r36, %r2;
$L__BB2_3:
	.pragma "nounroll";
	mul.wide.s32 	%rd11, %r36, 4;
	add.s64 	%rd12, %rd1, %rd11;
	ld.global.f32 	%f4, [%rd12];
	ld.local.f32 	%f5, [%rd3];
	sub.f32 	%f6, %f4, %f5;
	ld.local.f32 	%f7, [%rd2];
	add.f32 	%f8, %f7, %f6;
	ld.local.f32 	%f9, [%rd2];
	sub.f32 	%f10, %f8, %f9;
	sub.f32 	%f11, %f10, %f6;
	st.local.f32 	[%rd3], %f11;
	st.local.f32 	[%rd2], %f8;
	add.s32 	%r36, %r36, 1;
	add.s32 	%r34, %r34, 1;
	setp.ne.s32 	%p3, %r34, 0;
	@%p3 bra 	$L__BB2_3;
$L__BB2_4:
	sub.s32 	%r26, %r2, %r3;
	setp.gt.u32 	%p4, %r26, -4;
	@%p4 bra 	$L__BB2_7;
	sub.s32 	%r37, %r36, %r3;
	add.s64 	%rd4, %rd1, 8;
$L__BB2_6:
	mul.wide.s32 	%rd13, %r36, 4;
	add.s64 	%rd14, %rd4, %rd13;
	ld.global.f32 	%f12, [%rd14+-8];
	ld.local.f32 	%f13, [%rd3];
	sub.f32 	%f14, %f12, %f13;
	ld.local.f32 	%f15, [%rd2];
	add.f32 	%f16, %f15, %f14;
	ld.local.f32 	%f17, [%rd2];
	sub.f32 	%f18, %f16, %f17;
	sub.f32 	%f19, %f18, %f14;
	st.local.f32 	[%rd3], %f19;
	st.local.f32 	[%rd2], %f16;
	ld.global.f32 	%f20, [%rd14+-4];
	ld.local.f32 	%f21, [%rd3];
	sub.f32 	%f22, %f20, %f21;
	ld.local.f32 	%f23, [%rd2];
	add.f32 	%f24, %f23, %f22;
	ld.local.f32 	%f25, [%rd2];
	sub.f32 	%f26, %f24, %f25;
	sub.f32 	%f27, %f26, %f22;
	st.local.f32 	[%rd3], %f27;
	st.local.f32 	[%rd2], %f24;
	ld.global.f32 	%f28, [%rd14];
	ld.local.f32 	%f29, [%rd3];
	sub.f32 	%f30, %f28, %f29;
	ld.local.f32 	%f31, [%rd2];
	add.f32 	%f32, %f31, %f30;
	ld.local.f32 	%f33, [%rd2];
	sub.f32 	%f34, %f32, %f33;
	sub.f32 	%f35, %f34, %f30;
	st.local.f32 	[%rd3], %f35;
	st.local.f32 	[%rd2], %f32;
	ld.global.f32 	%f36, [%rd14+4];
	ld.local.f32 	%f37, [%rd3];
	sub.f32 	%f38, %f36, %f37;
	ld.local.f32 	%f39, [%rd2];
	add.f32 	%f40, %f39, %f38;
	ld.local.f32 	%f41, [%rd2];
	sub.f32 	%f42, %f40, %f41;
	sub.f32 	%f43, %f42, %f38;
	st.local.f32 	[%rd3], %f43;
	st.local.f32 	[%rd2], %f40;
	add.s32 	%r36, %r36, 4;
	add.s32 	%r37, %r37, 4;
	setp.ne.s32 	%p5, %r37, 0;
	@%p5 bra 	$L__BB2_6;
$L__BB2_7:
	ld.local.f32 	%f44, [%rd2];
	shl.b32 	%r27, %r1, 2;
	mov.u32 	%r28, _ZZ20trap_kernel_fast_sumfffPfiiS_E11thread_vals;
	add.s32 	%r29, %r28, %r27;
	st.shared.f32 	[%r29], %f44;
	bar.sync 	0;
	setp.ne.s32 	%p6, %r1, 0;
	@%p6 bra 	$L__BB2_11;
	cvta.to.local.u64 	%rd5, %rd9;
	mov.b32 	%r31, 0;
	st.local.u32 	[%rd5], %r31;
	cvta.to.local.u64 	%rd6, %rd10;
	st.local.u32 	[%rd6], %r31;
	mov.b32 	%r39, 32;
$L__BB2_9:
	add.s32 	%r33, %r28, %r39;
	ld.shared.f32 	%f45, [%r33+-32];
	ld.local.f32 	%f46, [%rd6];
	sub.f32 	%f47, %f45, %f46;
	ld.local.f32 	%f48, [%rd5];
	add.f32 	%f49, %f48, %f47;
	ld.local.f32 	%f50, [%rd5];
	sub.f32 	%f51, %f49, %f50;
	sub.f32 	%f52, %f51, %f47;
	st.local.f32 	[%rd6], %f52;
	st.local.f32 	[%rd5], %f49;
	ld.shared.f32 	%f53, [%r33+-28];
	ld.local.f32 	%f54, [%rd6];
	sub.f32 	%f55, %f53, %f54;
	ld.local.f32 	%f56, [%rd5];
	add.f32 	%f57, %f56, %f55;
	ld.local.f32 	%f58, [%rd5];
	sub.f32 	%f59, %f57, %f58;
	sub.f32 	%f60, %f59, %f55;
	st.local.f32 	[%rd6], %f60;
	st.local.f32 	[%rd5], %f57;
	ld.shared.f32 	%f61, [%r33+-24];
	ld.local.f32 	%f62, [%rd6];
	sub.f32 	%f63, %f61, %f62;
	ld.local.f32 	%f64, [%rd5];
	add.f32 	%f65, %f64, %f63;
	ld.local.f32 	%f66, [%rd5];
	sub.f32 	%f67, %f65, %f66;
	sub.f32 	%f68, %f67, %f63;
	st.local.f32 	[%rd6], %f68;
	st.local.f32 	[%rd5], %f65;
	ld.shared.f32 	%f69, [%r33+-20];
	ld.local.f32 	%f70, [%rd6];
	sub.f32 	%f71, %f69, %f70;
	ld.local.f32 	%f72, [%rd5];
	add.f32 	%f73, %f72, %f71;
	ld.local.f32 	%f74, [%rd5];
	sub.f32 	%f75, %f73, %f74;
	sub.f32 	%f76, %f75, %f71;
	st.local.f32 	[%rd6], %f76;
	st.local.f32 	[%rd5], %f73;
	ld.shared.f32 	%f77, [%r33+-16];
	ld.local.f32 	%f78, [%rd6];
	sub.f32 	%f79, %f77, %f78;
	ld.local.f32 	%f80, [%rd5];
	add.f32 	%f81, %f80, %f79;
	ld.local.f32 	%f82, [%rd5];
	sub.f32 	%f83, %f81, %f82;
	sub.f32 	%f84, %f83, %f79;
	st.local.f32 	[%rd6], %f84;
	st.local.f32 	[%rd5], %f81;
	ld.shared.f32 	%f85, [%r33+-12];
	ld.local.f32 	%f86, [%rd6];
	sub.f32 	%f87, %f85, %f86;
	ld.local.f32 	%f88, [%rd5];
	add.f32 	%f89, %f88, %f87;
	ld.local.f32 	%f90, [%rd5];
	sub.f32 	%f91, %f89, %f90;
	sub.f32 	%f92, %f91, %f87;
	st.local.f32 	[%rd6], %f92;
	st.local.f32 	[%rd5], %f89;
	ld.shared.f32 	%f93, [%r33+-8];
	ld.local.f32 	%f94, [%rd6];
	sub.f32 	%f95, %f93, %f94;
	ld.local.f32 	%f96, [%rd5];
	add.f32 	%f97, %f96, %f95;
	ld.local.f32 	%f98, [%rd5];
	sub.f32 	%f99, %f97, %f98;
	sub.f32 	%f100, %f99, %f95;
	st.local.f32 	[%rd6], %f100;
	st.local.f32 	[%rd5], %f97;
	ld.shared.f32 	%f101, [%r33+-4];
	ld.local.f32 	%f102, [%rd6];
	sub.f32 	%f103, %f101, %f102;
	ld.local.f32 	%f104, [%rd5];
	add.f32 	%f105, %f104, %f103;
	ld.local.f32 	%f106, [%rd5];
	sub.f32 	%f107, %f105, %f106;
	sub.f32 	%f108, %f107, %f103;
	st.local.f32 	[%rd6], %f108;
	st.local.f32 	[%rd5], %f105;
	ld.shared.f32 	%f109, [%r33];
	ld.local.f32 	%f110, [%rd6];
	sub.f32 	%f111, %f109, %f110;
	ld.local.f32 	%f112, [%rd5];
	add.f32 	%f113, %f112, %f111;
	ld.local.f32 	%f114, [%rd5];
	sub.f32 	%f115, %f113, %f114;
	sub.f32 	%f116, %f115, %f111;
	st.local.f32 	[%rd6], %f116;
	st.local.f32 	[%rd5], %f113;
	ld.shared.f32 	%f117, [%r33+4];
	ld.local.f32 	%f118, [%rd6];
	sub.f32 	%f119, %f117, %f118;
	ld.local.f32 	%f120, [%rd5];
	add.f32 	%f121, %f120, %f119;
	ld.local.f32 	%f122, [%rd5];
	sub.f32 	%f123, %f121, %f122;
	sub.f32 	%f124, %f123, %f119;
	st.local.f32 	[%rd6], %f124;
	st.local.f32 	[%rd5], %f121;
	ld.shared.f32 	%f125, [%r33+8];
	ld.local.f32 	%f126, [%rd6];
	sub.f32 	%f127, %f125, %f126;
	ld.local.f32 	%f128, [%rd5];
	add.f32 	%f129, %f128, %f127;
	ld.local.f32 	%f130, [%rd5];
	sub.f32 	%f131, %f129, %f130;
	sub.f32 	%f132, %f131, %f127;
	st.local.f32 	[%rd6], %f132;
	st.local.f32 	[%rd5], %f129;
	ld.shared.f32 	%f133, [%r33+12];
	ld.local.f32 	%f134, [%rd6];
	sub.f32 	%f135, %f133, %f134;
	ld.local.f32 	%f136, [%rd5];
	add.f32 	%f137, %f136, %f135;
	ld.local.f32 	%f138, [%rd5];
	sub.f32 	%f139, %f137, %f138;
	sub.f32 	%f140, %f139, %f135;
	st.local.f32 	[%rd6], %f140;
	st.local.f32 	[%rd5], %f137;
	ld.shared.f32 	%f141, [%r33+16];
	ld.local.f32 	%f142, [%rd6];
	sub.f32 	%f143, %f141, %f142;
	ld.local.f32 	%f144, [%rd5];
	add.f32 	%f145, %f144, %f143;
	ld.local.f32 	%f146, [%rd5];
	sub.f32 	%f147, %f145, %f146;
	sub.f32 	%f148, %f147, %f143;
	st.local.f32 	[%rd6], %f148;
	st.local.f32 	[%rd5], %f145;
	ld.shared.f32 	%f149, [%r33+20];
	ld.local.f32 	%f150, [%rd6];
	sub.f32 	%f151, %f149, %f150;
	ld.local.f32 	%f152, [%rd5];
	add.f32 	%f153, %f152, %f151;
	ld.local.f32 	%f154, [%rd5];
	sub.f32 	%f155, %f153, %f154;
	sub.f32 	%f156, %f155, %f151;
	st.local.f32 	[%rd6], %f156;
	st.local.f32 	[%rd5], %f153;
	ld.shared.f32 	%f157, [%r33+24];
	ld.local.f32 	%f158, [%rd6];
	sub.f32 	%f159, %f157, %f158;
	ld.local.f32 	%f160, [%rd5];
	add.f32 	%f161, %f160, %f159;
	ld.local.f32 	%f162, [%rd5];
	sub.f32 	%f163, %f161, %f162;
	sub.f32 	%f164, %f163, %f159;
	st.local.f32 	[%rd6], %f164;
	st.local.f32 	[%rd5], %f161;
	ld.shared.f32 	%f165, [%r33+28];
	ld.local.f32 	%f166, [%rd6];
	sub.f32 	%f167, %f165, %f166;
	ld.local.f32 	%f168, [%rd5];
	add.f32 	%f169, %f168, %f167;
	ld.local.f32 	%f170, [%rd5];
	sub.f32 	%f171, %f169, %f170;
	sub.f32 	%f172, %f171, %f167;
	st.local.f32 	[%rd6], %f172;
	st.local.f32 	[%rd5], %f169;
	add.s32 	%r39, %r39, 64;
	setp.ne.s32 	%p7, %r39, 544;
	@%p7 bra 	$L__BB2_9;
	ld.local.f32 	%f173, [%rd5];
	cvt.f64.f32 	%fd1, %f173;
	add.f32 	%f174, %f1, 0f3F800000;
	fma.rn.f32 	%f175, %f1, %f1, %f1;
	add.f32 	%f176, %f175, 0f3F800000;
	sqrt.rn.f32 	%f177, %f176;
	div.rn.f32 	%f178, %f174, %f177;
	add.f32 	%f179, %f2, 0f3F800000;
	fma.rn.f32 	%f180, %f2, %f2, %f2;
	add.f32 	%f181, %f180, 0f3F800000;
	sqrt.rn.f32 	%f182, %f181;
	div.rn.f32 	%f183, %f179, %f182;
	add.f32 	%f184, %f178, %f183;
	cvt.f64.f32 	%fd2, %f184;
	fma.rn.f64 	%fd3, %fd2, 0d3FE0000000000000, %fd1;
	cvt.f64.f32 	%fd4, %f3;
	mul.f64 	%fd5, %fd3, %fd4;
	cvt.rn.f32.f64 	%f185, %fd5;
	cvta.to.global.u64 	%rd17, %rd7;
	st.global.f32 	[%rd17], %f185;
$L__BB2_11:
	ret;

}
	// .globl	_Z16trap_kernel_fastiffPf
.visible .entry _Z16trap_kernel_fastiffPf(
	.param .u32 _Z16trap_kernel_fastiffPf_param_0,
	.param .f32 _Z16trap_kernel_fastiffPf_param_1,
	.param .f32 _Z16trap_kernel_fastiffPf_param_2,
	.param .u64 .ptr .align 1 _Z16trap_kernel_fastiffPf_param_3
)
{
	.local .align 4 .b8 	__local_depot3[8];
	.reg .b64 	%SP;
	.reg .b64 	%SPL;
	.reg .pred 	%p<8>;
	.reg .b32 	%r<42>;
	.reg .b32 	%f<51>;
	.reg .b64 	%rd<9>;
	// demoted variable
	.shared .align 4 .b8 _ZZ16trap_kernel_fastiffPfE11thread_vals[512];
	mov.u64 	%SPL, __local_depot3;
	ld.param.u32 	%r21, [_Z16trap_kernel_fastiffPf_param_0];
	ld.param.f32 	%f1, [_Z16trap_kernel_fastiffPf_param_1];
	ld.param.f32 	%f2, [_Z16trap_kernel_fastiffPf_param_2];
	ld.param.u64 	%rd3, [_Z16trap_kernel_fastiffPf_param_3];
	mov.u32 	%r1, %ctaid.x;
	mov.u32 	%r22, %ntid.x;
	mul.lo.s32 	%r2, %r1, %r22;
	mov.u32 	%r23, %tid.x;
	add.s32 	%r24, %r23, %r2;
	add.s32 	%r25, %r24, 1;
	cvt.rn.f32.s32 	%f3, %r25;
	fma.rn.f32 	%f4, %f2, %f3, %f1;
	add.f32 	%f5, %f4, 0f3F800000;
	fma.rn.f32 	%f6, %f4, %f4, %f4;
	add.f32 	%f7, %f6, 0f3F800000;
	sqrt.rn.f32 	%f8, %f7;
	div.rn.f32 	%f9, %f5, %f8;
	shl.b32 	%r26, %r23, 2;
	mov.u32 	%r27, _ZZ16trap_kernel_fastiffPfE11thread_vals;
	add.s32 	%r28, %r27, %r26;
	st.shared.f32 	[%r28], %f9;
	bar.sync 	0;
	setp.ne.s32 	%p1, %r23, 0;
	@%p1 bra 	$L__BB3_10;
	add.s32 	%r3, %r21, -2;
	setp.gt.s32 	%p2, %r2, %r3;
	@%p2 bra 	$L__BB3_10;
	add.s32 	%r29, %r2, 127;
	min.s32 	%r4, %r29, %r3;
	sub.s32 	%r5, %r4, %r2;
	add.u64 	%rd1, %SPL, 0;
	mov.b32 	%r30, 0;
	st.local.u32 	[%rd1], %r30;
	add.u64 	%rd2, %SPL, 4;
	st.local.u32 	[%rd2], %r30;
	setp.lt.s32 	%p3, %r5, 0;
	@%p3 bra 	$L__BB3_9;
	add.s32 	%r6, %r5, 1;
	and.b32  	%r7, %r6, 3;
	setp.lt.u32 	%p4, %r5, 3;
	mov.b32 	%r39, 0;
	@%p4 bra 	$L__BB3_6;
	and.b32  	%r39, %r6, -4;
	add.s32 	%r37, %r27, 8;
	neg.s32 	%r38, %r39;
$L__BB3_5:
	ld.shared.f32 	%f10, [%r37+-8];
	ld.local.f32 	%f11, [%rd2];
	sub.f32 	%f12, %f10, %f11;
	ld.local.f32 	%f13, [%rd1];
	add.f32 	%f14, %f13, %f12;
	ld.local.f32 	%f15, [%rd1];
	sub.f32 	%f16, %f14, %f15;
	sub.f32 	%f17, %f16, %f12;
	st.local.f32 	[%rd2], %f17;
	st.local.f32 	[%rd1], %f14;
	ld.shared.f32 	%f18, [%r37+-4];
	ld.local.f32 	%f19, [%rd2];
	sub.f32 	%f20, %f18, %f19;
	ld.local.f32 	%f21, [%rd1];
	add.f32 	%f22, %f21, %f20;
	ld.local.f32 	%f23, [%rd1];
	sub.f32 	%f24, %f22, %f23;
	sub.f32 	%f25, %f24, %f20;
	st.local.f32 	[%rd2], %f25;
	st.local.f32 	[%rd1], %f22;
	ld.shared.f32 	%f26, [%r37];
	ld.local.f32 	%f27, [%rd2];
	sub.f32 	%f28, %f26, %f27;
	ld.local.f32 	%f29, [%rd1];
	add.f32 	%f30, %f29, %f28;
	ld.local.f32 	%f31, [%rd1];
	sub.f32 	%f32, %f30, %f31;
	sub.f32 	%f33, %f32, %f28;
	st.local.f32 	[%rd2], %f33;
	st.local.f32 	[%rd1], %f30;
	ld.shared.f32 	%f34, [%r37+4];
	ld.local.f32 	%f35, [%rd2];
	sub.f32 	%f36, %f34, %f35;
	ld.local.f32 	%f37, [%rd1];
	add.f32 	%f38, %f37, %f36;
	ld.local.f32 	%f39, [%rd1];
	sub.f32 	%f40, %f38, %f39;
	sub.f32 	%f41, %f40, %f36;
	st.local.f32 	[%rd2], %f41;
	st.local.f32 	[%rd1], %f38;
	add.s32 	%r38, %r38, 4;
	add.s32 	%r37, %r37, 16;
	setp.ne.s32 	%p5, %r38, 0;
	@%p5 bra 	$L__BB3_5;
$L__BB3_6:
	setp.eq.s32 	%p6, %r7, 0;
	@%p6 bra 	$L__BB3_9;
	shl.b32 	%r35, %r39, 2;
	add.s32 	%r41, %r27, %r35;
	neg.s32 	%r40, %r7;
$L__BB3_8:
	.pragma "nounroll";
	ld.shared.f32 	%f42, [%r41];
	ld.local.f32 	%f43, [%rd2];
	sub.f32 	%f44, %f42, %f43;
	ld.local.f32 	%f45, [%rd1];
	add.f32 	%f46, %f45, %f44;
	ld.local.f32 	%f47, [%rd1];
	sub.f32 	%f48, %f46, %f47;
	sub.f32 	%f49, %f48, %f44;
	st.local.f32 	[%rd2], %f49;
	st.local.f32 	[%rd1], %f46;
	add.s32 	%r41, %r41, 4;
	add.s32 	%r40, %r40, 1;
	setp.ne.s32 	%p7, %r40, 0;
	@%p7 bra 	$L__BB3_8;
$L__BB3_9:
	ld.local.f32 	%f50, [%rd1];
	cvta.to.global.u64 	%rd6, %rd3;
	mul.wide.u32 	%rd7, %r1, 4;
	add.s64 	%rd8, %rd6, %rd7;
	st.global.f32 	[%rd8], %f50;
$L__BB3_10:
	ret;

}


// ===== COMPILED SASS (sm_100) =====

	.target	sm_100

	.elftype	@"ET_EXEC"


//--------------------- .note.nv.tkinfo           --------------------------
	.section	.note.nv.tkinfo,"",@"SHT_NOTE"
	.sectionflags	@"SHF_NOTE_NV_TKINFO"
	.tkinfo
        /*0018*/ 	.word	0x00000002
        /*0030*/ 	.string	""
        /*0030*/ 	.string	"ptxas"
        /*0030*/ 	.string	"Cuda compilation tools, release 13.0, V13.0.88"
        /*0030*/ 	.string	"Build cuda_13.0.r13.0/compiler.36424714_0"
        /*0030*/ 	.string	"-arch sm_100 -m 64 "



//--------------------- .note.nv.cuinfo           --------------------------
	.section	.note.nv.cuinfo,"",@"SHT_NOTE"
	.sectionflags	@"SHF_NOTE_NV_CUINFO"
        /*0018*/ 	.short	0x0002
        /*001a*/ 	.short	0x0064
        /*001c*/ 	.short	0x0082
	.zero		2


//--------------------- .nv.info                  --------------------------
	.section	.nv.info,"",@"SHT_CUDA_INFO"
	.align	4


	//----- nvinfo : EIATTR_REGCOUNT
	.align		4
        /*0000*/ 	.byte	0x04, 0x2f
        /*0002*/ 	.short	(.L_1 - .L_0)
	.align		4
.L_0:
        /*0004*/ 	.word	index@(_Z16trap_kernel_slowffifPf)
        /*0008*/ 	.word	0x00000010


	//----- nvinfo : EIATTR_FRAME_SIZE
	.align		4
.L_1:
        /*000c*/ 	.byte	0x04, 0x11
        /*000e*/ 	.short	(.L_3 - .L_2)
	.align		4
.L_2:
        /*0010*/ 	.word	index@($__internal_7_$__cuda_sm3x_div_rn_noftz_f32_slowpath)
        /*0014*/ 	.word	0x00000000


	//----- nvinfo : EIATTR_FRAME_SIZE
	.align		4
.L_3:
        /*0018*/ 	.byte	0x04, 0x11
        /*001a*/ 	.short	(.L_5 - .L_4)
	.align		4
.L_4:
        /*001c*/ 	.word	index@($__internal_6_$__cuda_sm20_sqrt_rn_f32_slowpath)
        /*0020*/ 	.word	0x00000000


	//----- nvinfo : EIATTR_FRAME_SIZE
	.align		4
.L_5:
        /*0024*/ 	.byte	0x04, 0x11
        /*0026*/ 	.short	(.L_7 - .L_6)
	.align		4
.L_6:
        /*0028*/ 	.word	index@(_Z16trap_kernel_slowffifPf)
        /*002c*/ 	.word	0x00000000


	//----- nvinfo : EIATTR_REGCOUNT
	.align		4
.L_7:
        /*0030*/ 	.byte	0x04, 0x2f
        /*0032*/ 	.short	(.L_9 - .L_8)
	.align		4
.L_8:
        /*0034*/ 	.word	index@(_Z20trap_kernel_slow_sumPfffifS_)
        /*0038*/ 	.word	0x0000001f


	//----- nvinfo : EIATTR_FRAME_SIZE
	.align		4
.L_9:
        /*003c*/ 	.byte	0x04, 0x11
        /*003e*/ 	.short	(.L_11 - .L_10)
	.align		4
.L_10:
        /*0040*/ 	.word	index@($__internal_5_$__cuda_sm3x_div_rn_noftz_f32_slowpath)
        /*0044*/ 	.word	0x00000000


	//----- nvinfo : EIATTR_FRAME_SIZE
	.align		4
.L_11:
        /*0048*/ 	.byte	0x04, 0x11
        /*004a*/ 	.short	(.L_13 - .L_12)
	.align		4
.L_12:
        /*004c*/ 	.word	index@($__internal_4_$__cuda_sm20_sqrt_rn_f32_slowpath)
        /*0050*/ 	.word	0x00000000


	//----- nvinfo : EIATTR_FRAME_SIZE
	.align		4
.L_13:
        /*0054*/ 	.byte	0x04, 0x11
        /*0056*/ 	.short	(.L_15 - .L_14)
	.align		4
.L_14:
        /*0058*/ 	.word	index@(_Z20trap_kernel_slow_sumPfffifS_)
        /*005c*/ 	.word	0x00000000


	//----- nvinfo : EIATTR_REGCOUNT
	.align		4
.L_15:
        /*0060*/ 	.byte	0x04, 0x2f
        /*0062*/ 	.short	(.L_17 - .L_16)
	.align		4
.L_16:
        /*0064*/ 	.word	index@(_Z20trap_kernel_fast_sumfffPfiiS_)
        /*0068*/ 	.word	0x00000020


	//----- nvinfo : EIATTR_FRAME_SIZE
	.align		4
.L_17:
        /*006c*/ 	.byte	0x04, 0x11
        /*006e*/ 	.short	(.L_19 - .L_18)
	.align		4
.L_18:
        /*0070*/ 	.word	index@($__internal_3_$__cuda_sm3x_div_rn_noftz_f32_slowpath)
        /*0074*/ 	.word	0x00000000


	//----- nvinfo : EIATTR_FRAME_SIZE
	.align		4
.L_19:
        /*0078*/ 	.byte	0x04, 0x11
        /*007a*/ 	.short	(.L_21 - .L_20)
	.align		4
.L_20:
        /*007c*/ 	.word	index@($__internal_2_$__cuda_sm20_sqrt_rn_f32_slowpath)
        /*0080*/ 	.word	0x00000000


	//----- nvinfo : EIATTR_FRAME_SIZE
	.align		4
.L_21:
        /*0084*/ 	.byte	0x04, 0x11
        /*0086*/ 	.short	(.L_23 - .L_22)
	.align		4
.L_22:
        /*0088*/ 	.word	index@(_Z20trap_kernel_fast_sumfffPfiiS_)
        /*008c*/ 	.word	0x00000000


	//----- nvinfo : EIATTR_REGCOUNT
	.align		4
.L_23:
        /*0090*/ 	.byte	0x04, 0x2f
        /*0092*/ 	.short	(.L_25 - .L_24)
	.align		4
.L_24:
        /*0094*/ 	.word	index@(_Z16trap_kernel_fastiffPf)
        /*0098*/ 	.word	0x00000012


	//----- nvinfo : EIATTR_FRAME_SIZE
	.align		4
.L_25:
        /*009c*/ 	.byte	0x04, 0x11
        /*009e*/ 	.short	(.L_27 - .L_26)
	.align		4
.L_26:
        /*00a0*/ 	.word	index@($__internal_1_$__cuda_sm3x_div_rn_noftz_f32_slowpath)
        /*00a4*/ 	.word	0x00000000


	//----- nvinfo : EIATTR_FRAME_SIZE
	.align		4
.L_27:
        /*00a8*/ 	.byte	0x04, 0x11
        /*00aa*/ 	.short	(.L_29 - .L_28)
	.align		4
.L_28:
        /*00ac*/ 	.word	index@($__internal_0_$__cuda_sm20_sqrt_rn_f32_slowpath)
        /*00b0*/ 	.word	0x00000000


	//----- nvinfo : EIATTR_FRAME_SIZE
	.align		4
.L_29:
        /*00b4*/ 	.byte	0x04, 0x11
        /*00b6*/ 	.short	(.L_31 - .L_30)
	.align		4
.L_30:
        /*00b8*/ 	.word	index@(_Z16trap_kernel_fastiffPf)
        /*00bc*/ 	.word	0x00000000


	//----- nvinfo : EIATTR_MIN_STACK_SIZE
	.align		4
.L_31:
        /*00c0*/ 	.byte	0x04, 0x12
        /*00c2*/ 	.short	(.L_33 - .L_32)
	.align		4
.L_32:
        /*00c4*/ 	.word	index@(_Z16trap_kernel_fastiffPf)
        /*00c8*/ 	.word	0x00000000


	//----- nvinfo : EIATTR_MIN_STACK_SIZE
	.align		4
.L_33:
        /*00cc*/ 	.byte	0x04, 0x12
        /*00ce*/ 	.short	(.L_35 - .L_34)
	.align		4
.L_34:
        /*00d0*/ 	.word	index@(_Z20trap_kernel_fast_sumfffPfiiS_)
        /*00d4*/ 	.word	0x00000000


	//----- nvinfo : EIATTR_MIN_STACK_SIZE
	.align		4
.L_35:
        /*00d8*/ 	.byte	0x04, 0x12
        /*00da*/ 	.short	(.L_37 - .L_36)
	.align		4
.L_36:
        /*00dc*/ 	.word	index@(_Z20trap_kernel_slow_sumPfffifS_)
        /*00e0*/ 	.word	0x00000000


	//----- nvinfo : EIATTR_MIN_STACK_SIZE
	.align		4
.L_37:
        /*00e4*/ 	.byte	0x04, 0x12
        /*00e6*/ 	.short	(.L_39 - .L_38)
	.align		4
.L_38:
        /*00e8*/ 	.word	index@(_Z16trap_kernel_slowffifPf)
        /*00ec*/ 	.word	0x00000000
.L_39:


//--------------------- .nv.compat                --------------------------
	.section	.nv.compat,"",@"SHT_CUDA_COMPAT_INFO"
	.align	4
        /*0000*/ 	.byte	0x02, 0x09, 0x00, 0x00, 0x02, 0x02, 0x01, 0x00, 0x02, 0x05, 0x05, 0x00, 0x03, 0x07, 0x01, 0x01
        /*0010*/ 	.byte	0x02, 0x03, 0x00, 0x00, 0x02, 0x06, 0x01, 0x00, 0x04, 0x0b, 0x08, 0x00, 0x01, 0x00, 0x00, 0x00
        /*0020*/ 	.byte	0x00, 0x00, 0x00, 0x00


//--------------------- .nv.info._Z16trap_kernel_fastiffPf --------------------------
	.section	.nv.info._Z16trap_kernel_fastiffPf,"",@"SHT_CUDA_INFO"
	.sectionflags	@""
	.align	4


	//----- nvinfo : EIATTR_CUDA_API_VERSION
	.align		4
        /*0000*/ 	.byte	0x04, 0x37
        /*0002*/ 	.short	(.L_41 - .L_40)
.L_40:
        /*0004*/ 	.word	0x00000082


	//----- nvinfo : EIATTR_KPARAM_INFO
	.align		4
.L_41:
        /*0008*/ 	.byte	0x04, 0x17
        /*000a*/ 	.short	(.L_43 - .L_42)
.L_42:
        /*000c*/ 	.word	0x00000000
        /*0010*/ 	.short	0x0003
        /*0012*/ 	.short	0x0010
        /*0014*/ 	.byte	0x00, 0xf5, 0x21, 0x00


	//----- nvinfo : EIATTR_KPARAM_INFO
	.align		4
.L_43:
        /*0018*/ 	.byte	0x04, 0x17
        /*001a*/ 	.short	(.L_45 - .L_44)
.L_44:
        /*001c*/ 	.word	0x00000000
        /*0020*/ 	.short	0x0002
        /*0022*/ 	.short	0x0008
        /*0024*/ 	.byte	0x00, 0xf0, 0x11, 0x00


	//----- nvinfo : EIATTR_KPARAM_INFO
	.align		4
.L_45:
        /*0028*/ 	.byte	0x04, 0x17
        /*002a*/ 	.short	(.L_47 - .L_46)
.L_46:
        /*002c*/ 	.word	0x00000000
        /*0030*/ 	.short	0x0001
        /*0032*/ 	.short	0x0004
        /*0034*/ 	.byte	0x00, 0xf0, 0x11, 0x00


	//----- nvinfo : EIATTR_KPARAM_INFO
	.align		4
.L_47:
        /*0038*/ 	.byte	0x04, 0x17
        /*003a*/ 	.short	(.L_49 - .L_48)
.L_48:
        /*003c*/ 	.word	0x00000000
        /*0040*/ 	.short	0x0000
        /*0042*/ 	.short	0x0000
        /*0044*/ 	.byte	0x00, 0xf0, 0x11, 0x00


	//----- nvinfo : EIATTR_SPARSE_MMA_MASK
	.align		4
.L_49:
        /*0048*/ 	.byte	0x03, 0x50
        /*004a*/ 	.short	0x0000


	//----- nvinfo : EIATTR_MAXREG_COUNT
	.align		4
        /*004c*/ 	.byte	0x03, 0x1b
        /*004e*/ 	.short	0x00ff


	//----- nvinfo : EIATTR_NUM_BARRIERS
	.align		4
        /*0050*/ 	.byte	0x02, 0x4c
        /*0052*/ 	.byte	0x01
	.zero		1


	//----- nvinfo : EIATTR_MERCURY_ISA_VERSION
	.align		4
        /*0054*/ 	.byte	0x03, 0x5f
        /*0056*/ 	.short	0x0101


	//----- nvinfo : EIATTR_VRC_CTA_INIT_COUNT
	.align		4
        /*0058*/ 	.byte	0x02, 0x4a
	.zero		1
	.zero		1


	//----- nvinfo : EIATTR_EXIT_INSTR_OFFSETS
	.align		4
        /*005c*/ 	.byte	0x04, 0x1c
        /*005e*/ 	.short	(.L_51 - .L_50)


	//   ....[0]....
.L_50:
        /*0060*/ 	.word	0x000002f0


	//   ....[1]....
        /*0064*/ 	.word	0x00000330


	//   ....[2]....
        /*0068*/ 	.word	0x00000e90


	//----- nvinfo : EIATTR_CRS_STACK_SIZE
	.align		4
.L_51:
        /*006c*/ 	.byte	0x04, 0x1e
        /*006e*/ 	.short	(.L_53 - .L_52)
.L_52:
        /*0070*/ 	.word	0x00000000


	//----- nvinfo : EIATTR_CBANK_PARAM_SIZE
	.align		4
.L_53:
        /*0074*/ 	.byte	0x03, 0x19
        /*0076*/ 	.short	0x0018


	//----- nvinfo : EIATTR_PARAM_CBANK
	.align		4
        /*0078*/ 	.byte	0x04, 0x0a
        /*007a*/ 	.short	(.L_55 - .L_54)
	.align		4
.L_54:
        /*007c*/ 	.word	index@(.nv.constant0._Z16trap_kernel_fastiffPf)
        /*0080*/ 	.short	0x0380
        /*0082*/ 	.short	0x0018


	//----- nvinfo : EIATTR_SW_WAR
	.align		4
.L_55:
        /*0084*/ 	.byte	0x04, 0x36
        /*0086*/ 	.short	(.L_57 - .L_56)
.L_56:
        /*0088*/ 	.word	0x00000008
.L_57:


//--------------------- .nv.info._Z20trap_kernel_fast_sumfffPfiiS_ --------------------------
	.section	.nv.info._Z20trap_kernel_fast_sumfffPfiiS_,"",@"SHT_CUDA_INFO"
	.sectionflags	@""
	.align	4


	//----- nvinfo : EIATTR_CUDA_API_VERSION
	.align		4
        /*0000*/ 	.byte	0x04, 0x37
        /*0002*/ 	.short	(.L_59 - .L_58)
.L_58:
        /*0004*/ 	.word	0x00000082


	//----- nvinfo : EIATTR_KPARAM_INFO
	.align		4
.L_59:
        /*0008*/ 	.byte	0x04, 0x17
        /*000a*/ 	.short	(.L_61 - .L_60)
.L_60:
        /*000c*/ 	.word	0x00000000
        /*0010*/ 	.short	0x0006
        /*0012*/ 	.short	0x0020
        /*0014*/ 	.byte	0x00, 0xf5, 0x21, 0x00


	//----- nvinfo : EIATTR_KPARAM_INFO
	.align		4
.L_61:
        /*0018*/ 	.byte	0x04, 0x17
        /*001a*/ 	.short	(.L_63 - .L_62)
.L_62:
        /*001c*/ 	.word	0x00000000
        /*0020*/ 	.short	0x0005
        /*0022*/ 	.short	0x001c
        /*0024*/ 	.byte	0x00, 0xf0, 0x11, 0x00


	//----- nvinfo : EIATTR_KPARAM_INFO
	.align		4
.L_63:
        /*0028*/ 	.byte	0x04, 0x17
        /*002a*/ 	.short	(.L_65 - .L_64)
.L_64:
        /*002c*/ 	.word	0x00000000
        /*0030*/ 	.short	0x0004
        /*0032*/ 	.short	0x0018
        /*0034*/ 	.byte	0x00, 0xf0, 0x11, 0x00


	//----- nvinfo : EIATTR_KPARAM_INFO
	.align		4
.L_65:
        /*0038*/ 	.byte	0x04, 0x17
        /*003a*/ 	.short	(.L_67 - .L_66)
.L_66:
        /*003c*/ 	.word	0x00000000
        /*0040*/ 	.short	0x0003
        /*0042*/ 	.short	0x0010
        /*0044*/ 	.byte	0x00, 0xf5, 0x21, 0x00


	//----- nvinfo : EIATTR_KPARAM_INFO
	.align		4
.L_67:
        /*0048*/ 	.byte	0x04, 0x17
        /*004a*/ 	.short	(.L_69 - .L_68)
.L_68:
        /*004c*/ 	.word	0x00000000
        /*0050*/ 	.short	0x0002
        /*0052*/ 	.short	0x0008
        /*0054*/ 	.byte	0x00, 0xf0, 0x11, 0x00


	//----- nvinfo : EIATTR_KPARAM_INFO
	.align		4
.L_69:
        /*0058*/ 	.byte	0x04, 0x17
        /*005a*/ 	.short	(.L_71 - .L_70)
.L_70:
        /*005c*/ 	.word	0x00000000
        /*0060*/ 	.short	0x0001
        /*0062*/ 	.short	0x0004
        /*0064*/ 	.byte	0x00, 0xf0, 0x11, 0x00


	//----- nvinfo : EIATTR_KPARAM_INFO
	.align		4
.L_71:
        /*0068*/ 	.byte	0x04, 0x17
        /*006a*/ 	.short	(.L_73 - .L_72)
.L_72:
        /*006c*/ 	.word	0x00000000
        /*0070*/ 	.short	0x0000
        /*0072*/ 	.short	0x0000
        /*0074*/ 	.byte	0x00, 0xf0, 0x11, 0x00


	//----- nvinfo : EIATTR_SPARSE_MMA_MASK
	.align		4
.L_73:
        /*0078*/ 	.byte	0x03, 0x50
        /*007a*/ 	.short	0x0000


	//----- nvinfo : EIATTR_MAXREG_COUNT
	.align		4
        /*007c*/ 	.byte	0x03, 0x1b
        /*007e*/ 	.short	0x00ff


	//----- nvinfo : EIATTR_NUM_BARRIERS
	.align		4
        /*0080*/ 	.byte	0x02, 0x4c
        /*0082*/ 	.byte	0x01
	.zero		1


	//----- nvinfo : EIATTR_MERCURY_ISA_VERSION
	.align		4
        /*0084*/ 	.byte	0x03, 0x5f
        /*0086*/ 	.short	0x0101


	//----- nvinfo : EIATTR_VRC_CTA_INIT_COUNT
	.align		4
        /*0088*/ 	.byte	0x02, 0x4a
	.zero		1
	.zero		1


	//----- nvinfo : EIATTR_EXIT_INSTR_OFFSETS
	.align		4
        /*008c*/ 	.byte	0x04, 0x1c
        /*008e*/ 	.short	(.L_75 - .L_74)


	//   ....[0]....
.L_74:
        /*0090*/ 	.word	0x00000e80


	//   ....[1]....
        /*0094*/ 	.word	0x000021c0


	//----- nvinfo : EIATTR_CRS_STACK_SIZE
	.align		4
.L_75:
        /*0098*/ 	.byte	0x04, 0x1e
        /*009a*/ 	.short	(.L_77 - .L_76)
.L_76:
        /*009c*/ 	.word	0x00000000


	//----- nvinfo : EIATTR_CBANK_PARAM_SIZE
	.align		4
.L_77:
        /*00a0*/ 	.byte	0x03, 0x19
        /*00a2*/ 	.short	0x0028


	//----- nvinfo : EIATTR_PARAM_CBANK
	.align		4
        /*00a4*/ 	.byte	0x04, 0x0a
        /*00a6*/ 	.short	(.L_79 - .L_78)
	.align		4
.L_78:
        /*00a8*/ 	.word	index@(.nv.constant0._Z20trap_kernel_fast_sumfffPfiiS_)
        /*00ac*/ 	.short	0x0380
        /*00ae*/ 	.short	0x0028


	//----- nvinfo : EIATTR_SW_WAR
	.align		4
.L_79:
        /*00b0*/ 	.byte	0x04, 0x36
        /*00b2*/ 	.short	(.L_81 - .L_80)
.L_80:
        /*00b4*/ 	.word	0x00000008
.L_81:


//--------------------- .nv.info._Z20trap_kernel_slow_sumPfffifS_ --------------------------
	.section	.nv.info._Z20trap_kernel_slow_sumPfffifS_,"",@"SHT_CUDA_INFO"
	.sectionflags	@""
	.align	4


	//----- nvinfo : EIATTR_CUDA_API_VERSION
	.align		4
        /*0000*/ 	.byte	0x04, 0x37
        /*0002*/ 	.short	(.L_83 - .L_82)
.L_82:
        /*0004*/ 	.word	0x00000082


	//----- nvinfo : EIATTR_KPARAM_INFO
	.align		4
.L_83:
        /*0008*/ 	.byte	0x04, 0x17
        /*000a*/ 	.short	(.L_85 - .L_84)
.L_84:
        /*000c*/ 	.word	0x00000000
        /*0010*/ 	.short	0x0005
        /*0012*/ 	.short	0x0018
        /*0014*/ 	.byte	0x00, 0xf5, 0x21, 0x00


	//----- nvinfo : EIATTR_KPARAM_INFO
	.align		4
.L_85:
        /*0018*/ 	.byte	0x04, 0x17
        /*001a*/ 	.short	(.L_87 - .L_86)
.L_86:
        /*001c*/ 	.word	0x00000000
        /*0020*/ 	.short	0x0004
        /*0022*/ 	.short	0x0014
        /*0024*/ 	.byte	0x00, 0xf0, 0x11, 0x00


	//----- nvinfo : EIATTR_KPARAM_INFO
	.align		4
.L_87:
        /*0028*/ 	.byte	0x04, 0x17
        /*002a*/ 	.short	(.L_89 - .L_88)
.L_88:
        /*002c*/ 	.word	0x00000000
        /*0030*/ 	.short	0x0003
        /*0032*/ 	.short	0x0010
        /*0034*/ 	.byte	0x00, 0xf0, 0x11, 0x00


	//----- nvinfo : EIATTR_KPARAM_INFO
	.align		4
.L_89:
        /*0038*/ 	.byte	0x04, 0x17
        /*003a*/ 	.short	(.L_91 - .L_90)
.L_90:
        /*003c*/ 	.word	0x00000000
        /*0040*/ 	.short	0x0002
        /*0042*/ 	.short	0x000c
        /*0044*/ 	.byte	0x00, 0xf0, 0x11, 0x00


	//----- nvinfo : EIATTR_KPARAM_INFO
	.align		4
.L_91:
        /*0048*/ 	.byte	0x04, 0x17
        /*004a*/ 	.short	(.L_93 - .L_92)
.L_92:
        /*004c*/ 	.word	0x00000000
        /*0050*/ 	.short	0x0001
        /*0052*/ 	.short	0x0008
        /*0054*/ 	.byte	0x00, 0xf0, 0x11, 0x00


	//----- nvinfo : EIATTR_KPARAM_INFO
	.align		4
.L_93:
        /*0058*/ 	.byte	0x04, 0x17
        /*005a*/ 	.short	(.L_95 - .L_94)
.L_94:
        /*005c*/ 	.word	0x00000000
        /*0060*/ 	.short	0x0000
        /*0062*/ 	.short	0x0000
        /*0064*/ 	.byte	0x00, 0xf5, 0x21, 0x00


	//----- nvinfo : EIATTR_SPARSE_MMA_MASK
	.align		4
.L_95:
        /*0068*/ 	.byte	0x03, 0x50
        /*006a*/ 	.short	0x0000


	//----- nvinfo : EIATTR_MAXREG_COUNT
	.align		4
        /*006c*/ 	.byte	0x03, 0x1b
        /*006e*/ 	.short	0x00ff


	//----- nvinfo : EIATTR_MERCURY_ISA_VERSION
	.align		4
        /*0070*/ 	.byte	0x03, 0x5f
        /*0072*/ 	.short	0x0101


	//----- nvinfo : EIATTR_VRC_CTA_INIT_COUNT
	.align		4
        /*0074*/ 	.byte	0x02, 0x4a
	.zero		1
	.zero		1


	//----- nvinfo : EIATTR_EXIT_INSTR_OFFSETS
	.align		4
        /*0078*/ 	.byte	0x04, 0x1c
        /*007a*/ 	.short	(.L_97 - .L_96)


	//   ....[0]....
.L_96:
        /*007c*/ 	.word	0x00000070


	//   ....[1]....
        /*0080*/ 	.word	0x00000b10


	//----- nvinfo : EIATTR_CRS_STACK_SIZE
	.align		4
.L_97:
        /*0084*/ 	.byte	0x04, 0x1e
        /*0086*/ 	.short	(.L_99 - .L_98)
.L_98:
        /*0088*/ 	.word	0x00000000


	//----- nvinfo : EIATTR_CBANK_PARAM_SIZE
	.align		4
.L_99:
        /*008c*/ 	.byte	0x03, 0x19
        /*008e*/ 	.short	0x0020


	//----- nvinfo : EIATTR_PARAM_CBANK
	.align		4
        /*0090*/ 	.byte	0x04, 0x0a
        /*0092*/ 	.short	(.L_101 - .L_100)
	.align		4
.L_100:
        /*0094*/ 	.word	index@(.nv.constant0._Z20trap_kernel_slow_sumPfffifS_)
        /*0098*/ 	.short	0x0380
        /*009a*/ 	.short	0x0020


	//----- nvinfo : EIATTR_SW_WAR
	.align		4
.L_101:
        /*009c*/ 	.byte	0x04, 0x36
        /*009e*/ 	.short	(.L_103 - .L_102)
.L_102:
        /*00a0*/ 	.word	0x00000008
.L_103:


//--------------------- .nv.info._Z16trap_kernel_slowffifPf --------------------------
	.section	.nv.info._Z16trap_kernel_slowffifPf,"",@"SHT_CUDA_INFO"
	.sectionflags	@""
	.align	4


	//----- nvinfo : EIATTR_CUDA_API_VERSION
	.align		4
        /*0000*/ 	.byte	0x04, 0x37
        /*0002*/ 	.short	(.L_105 - .L_104)
.L_104:
        /*0004*/ 	.word	0x00000082


	//----- nvinfo : EIATTR_KPARAM_INFO
	.align		4
.L_105:
        /*0008*/ 	.byte	0x04, 0x17
        /*000a*/ 	.short	(.L_107 - .L_106)
.L_106:
        /*000c*/ 	.word	0x00000000
        /*0010*/ 	.short	0x0004
        /*0012*/ 	.short	0x0010
        /*0014*/ 	.byte	0x00, 0xf5, 0x21, 0x00


	//----- nvinfo : EIATTR_KPARAM_INFO
	.align		4
.L_107:
        /*0018*/ 	.byte	0x04, 0x17
        /*001a*/ 	.short	(.L_109 - .L_108)
.L_108:
        /*001c*/ 	.word	0x00000000
        /*0020*/ 	.short	0x0003
        /*0022*/ 	.short	0x000c
        /*0024*/ 	.byte	0x00, 0xf0, 0x11, 0x00


	//----- nvinfo : EIATTR_KPARAM_INFO
	.align		4
.L_109:
        /*0028*/ 	.byte	0x04, 0x17
        /*002a*/ 	.short	(.L_111 - .L_110)
.L_110:
        /*002c*/ 	.word	0x00000000
        /*0030*/ 	.short	0x0002
        /*0032*/ 	.short	0x0008
        /*0034*/ 	.byte	0x00, 0xf0, 0x11, 0x00


	//----- nvinfo : EIATTR_KPARAM_INFO
	.align		4
.L_111:
        /*0038*/ 	.byte	0x04, 0x17
        /*003a*/ 	.short	(.L_113 - .L_112)
.L_112:
        /*003c*/ 	.word	0x00000000
        /*0040*/ 	.short	0x0001
        /*0042*/ 	.short	0x0004
        /*0044*/ 	.byte	0x00, 0xf0, 0x11, 0x00


	//----- nvinfo : EIATTR_KPARAM_INFO
	.align		4
.L_113:
        /*0048*/ 	.byte	0x04, 0x17
        /*004a*/ 	.short	(.L_115 - .L_114)
.L_114:
        /*004c*/ 	.word	0x00000000
        /*0050*/ 	.short	0x0000
        /*0052*/ 	.short	0x0000
        /*0054*/ 	.byte	0x00, 0xf0, 0x11, 0x00


	//----- nvinfo : EIATTR_SPARSE_MMA_MASK
	.align		4
.L_115:
        /*0058*/ 	.byte	0x03, 0x50
        /*005a*/ 	.short	0x0000


	//----- nvinfo : EIATTR_MAXREG_COUNT
	.align		4
        /*005c*/ 	.byte	0x03, 0x1b
        /*005e*/ 	.short	0x00ff


	//----- nvinfo : EIATTR_MERCURY_ISA_VERSION
	.align		4
        /*0060*/ 	.byte	0x03, 0x5f
        /*0062*/ 	.short	0x0101


	//----- nvinfo : EIATTR_VRC_CTA_INIT_COUNT
	.align		4
        /*0064*/ 	.byte	0x02, 0x4a
	.zero		1
	.zero		1


	//----- nvinfo : EIATTR_EXIT_INSTR_OFFSETS
	.align		4
        /*0068*/ 	.byte	0x04, 0x1c
        /*006a*/ 	.short	(.L_117 - .L_116)


	//   ....[0]....
.L_116:
        /*006c*/ 	.word	0x000002e0


	//----- nvinfo : EIATTR_CRS_STACK_SIZE
	.align		4
.L_117:
        /*0070*/ 	.byte	0x04, 0x1e
        /*0072*/ 	.short	(.L_119 - .L_118)
.L_118:
        /*0074*/ 	.word	0x00000000


	//----- nvinfo : EIATTR_CBANK_PARAM_SIZE
	.align		4
.L_119:
        /*0078*/ 	.byte	0x03, 0x19
        /*007a*/ 	.short	0x0018


	//----- nvinfo : EIATTR_PARAM_CBANK
	.align		4
        /*007c*/ 	.byte	0x04, 0x0a
        /*007e*/ 	.short	(.L_121 - .L_120)
	.align		4
.L_120:
        /*0080*/ 	.word	index@(.nv.constant0._Z16trap_kernel_slowffifPf)
        /*0084*/ 	.short	0x0380
        /*0086*/ 	.short	0x0018


	//----- nvinfo : EIATTR_SW_WAR
	.align		4
.L_121:
        /*0088*/ 	.byte	0x04, 0x36
        /*008a*/ 	.short	(.L_123 - .L_122)
.L_122:
        /*008c*/ 	.word	0x00000008
.L_123:


//--------------------- .nv.callgraph             --------------------------
	.section	.nv.callgraph,"",@"SHT_CUDA_CALLGRAPH"
	.align	4
	.sectionentsize	8
	.align		4
        /*0000*/ 	.word	0x00000000
	.align		4
        /*0004*/ 	.word	0xffffffff
	.align		4
        /*0008*/ 	.word	0x00000000
	.align		4
        /*000c*/ 	.word	0xfffffffe
	.align		4
        /*0010*/ 	.word	0x00000000
	.align		4
        /*0014*/ 	.word	0xfffffffd
	.align		4
        /*0018*/ 	.word	0x00000000
	.align		4
        /*001c*/ 	.word	0xfffffffc


//--------------------- .text._Z16trap_kernel_fastiffPf --------------------------
	.section	.text._Z16trap_kernel_fastiffPf,"ax",@progbits
	.align	128
        .global         _Z16trap_kernel_fastiffPf
        .type           _Z16trap_kernel_fastiffPf,@function
        .size           _Z16trap_kernel_fastiffPf,(.L_x_96 - _Z16trap_kernel_fastiffPf)
        .other          _Z16trap_kernel_fastiffPf,@"STO_CUDA_ENTRY STV_DEFAULT"
_Z16trap_kernel_fastiffPf:
.text._Z16trap_kernel_fastiffPf:
[----:B------:R-:W-:Y:S01]  /*0000*/  LDC R1, c[0x0][0x37c] ;  /* 0x0000df00ff017b82 */ /* 0x000fe20000000800 */
[----:B------:R-:W0:Y:S01]  /*0010*/  S2R R4, SR_CTAID.X ;  /* 0x0000000000047919 */ /* 0x000e220000002500 */
[----:B------:R-:W0:Y:S06]  /*0020*/  LDCU UR4, c[0x0][0x360] ;  /* 0x00006c00ff0477ac */ /* 0x000e2c0008000800 */
[----:B------:R-:W1:Y:S01]  /*0030*/  LDC R3, c[0x0][0x384] ;  /* 0x0000e100ff037b82 */ /* 0x000e620000000800 */
[----:B------:R-:W-:Y:S01]  /*0040*/  BSSY.RECONVERGENT B0, `(.L_x_0) ;  /* 0x0000016000007945 */ /* 0x000fe20003800200 */
[----:B------:R-:W2:Y:S01]  /*0050*/  S2R R6, SR_TID.X ;  /* 0x0000000000067919 */ /* 0x000ea20000002100 */
[----:B------:R-:W1:Y:S01]  /*0060*/  LDCU UR5, c[0x0][0x388] ;  /* 0x00007100ff0577ac */ /* 0x000e620008000800 */
[----:B0-----:R-:W-:-:S05]  /*0070*/  IMAD R5, R4, UR4, RZ ;  /* 0x0000000404057c24 */ /* 0x001fca000f8e02ff */
[----:B--2---:R-:W-:-:S04]  /*0080*/  IADD3 R0, PT, PT, R6, 0x1, R5 ;  /* 0x0000000106007810 */ /* 0x004fc80007ffe005 */
[----:B------:R-:W-:-:S05]  /*0090*/  I2FP.F32.S32 R0, R0 ;  /* 0x0000000000007245 */ /* 0x000fca0000201400 */
[----:B-1----:R-:W-:-:S04]  /*00a0*/  FFMA R0, R0, UR5, R3 ;  /* 0x0000000500007c23 */ /* 0x002fc80008000003 */
[C---:B------:R-:W-:Y:S01]  /*00b0*/  FFMA R2, R0.reuse, R0, R0 ;  /* 0x0000000000027223 */ /* 0x040fe20000000000 */
[----:B------:R-:W-:-:S03]  /*00c0*/  FADD R0, R0, 1 ;  /* 0x3f80000000007421 */ /* 0x000fc60000000000 */
[----:B------:R-:W-:-:S04]  /*00d0*/  FADD R2, R2, 1 ;  /* 0x3f80000002027421 */ /* 0x000fc80000000000 */
[----:B------:R0:W1:Y:S01]  /*00e0*/  MUFU.RSQ R3, R2 ;  /* 0x0000000200037308 */ /* 0x0000620000001400 */
[----:B------:R-:W-:-:S04]  /*00f0*/  IADD3 R7, PT, PT, R2, -0xd000000, RZ ;  /* 0xf300000002077810 */ /* 0x000fc80007ffe0ff */
[----:B------:R-:W-:-:S13]  /*0100*/  ISETP.GT.U32.AND P0, PT, R7, 0x727fffff, PT ;  /* 0x727fffff0700780c */ /* 0x000fda0003f04070 */
[----:B01----:R-:W-:Y:S05]  /*0110*/  @!P0 BRA `(.L_x_1) ;  /* 0x0000000000108947 */ /* 0x003fea0003800000 */
[----:B------:R-:W-:-:S07]  /*0120*/  MOV R11, 0x140 ;  /* 0x00000140000b7802 */ /* 0x000fce0000000f00 */
[----:B------:R-:W-:Y:S05]  /*0130*/  CALL.REL.NOINC `($__internal_0_$__cuda_sm20_sqrt_rn_f32_slowpath) ;  /* 0x0000000c00587944 */ /* 0x000fea0003c00000 */
[----:B------:R-:W-:Y:S01]  /*0140*/  MOV R3, R7 ;  /* 0x0000000700037202 */ /* 0x000fe20000000f00 */
[----:B------:R-:W-:Y:S06]  /*0150*/  BRA `(.L_x_2) ;  /* 0x0000000000107947 */ /* 0x000fec0003800000 */
.L_x_1:
[----:B------:R-:W-:Y:S01]  /*0160*/  FMUL.FTZ R7, R2, R3 ;  /* 0x0000000302077220 */ /* 0x000fe20000410000 */
[----:B------:R-:W-:-:S03]  /*0170*/  FMUL.FTZ R3, R3, 0.5 ;  /* 0x3f00000003037820 */ /* 0x000fc60000410000 */
[----:B------:R-:W-:-:S04]  /*0180*/  FFMA R2, -R7, R7, R2 ;  /* 0x0000000707027223 */ /* 0x000fc80000000102 */
[----:B------:R-:W-:-:S07]  /*0190*/  FFMA R3, R2, R3, R7 ;  /* 0x0000000302037223 */ /* 0x000fce0000000007 */
.L_x_2:
[----:B------:R-:W-:Y:S05]  /*01a0*/  BSYNC.RECONVERGENT B0 ;  /* 0x0000000000007941 */ /* 0x000fea0003800200 */
.L_x_0:
[----:B------:R-:W0:Y:S01]  /*01b0*/  MUFU.RCP R2, R3 ;  /* 0x0000000300027308 */ /* 0x000e220000001000 */
[----:B------:R-:W-:Y:S07]  /*01c0*/  BSSY.RECONVERGENT B0, `(.L_x_3) ;  /* 0x000000b000007945 */ /* 0x000fee0003800200 */
[----:B------:R-:W1:Y:S01]  /*01d0*/  FCHK P0, R0, R3 ;  /* 0x0000000300007302 */ /* 0x000e620000000000 */
[----:B0-----:R-:W-:-:S04]  /*01e0*/  FFMA R7, R2, -R3, 1 ;  /* 0x3f80000002077423 */ /* 0x001fc80000000803 */
[----:B------:R-:W-:-:S04]  /*01f0*/  FFMA R7, R2, R7, R2 ;  /* 0x0000000702077223 */ /* 0x000fc80000000002 */
[----:B------:R-:W-:-:S04]  /*0200*/  FFMA R2, R0, R7, RZ ;  /* 0x0000000700027223 */ /* 0x000fc800000000ff */
[----:B------:R-:W-:-:S04]  /*0210*/  FFMA R8, R2, -R3, R0 ;  /* 0x8000000302087223 */ /* 0x000fc80000000000 */
[----:B------:R-:W-:Y:S01]  /*0220*/  FFMA R2, R7, R8, R2 ;  /* 0x0000000807027223 */ /* 0x000fe20000000002 */
[----:B-1----:R-:W-:Y:S06]  /*0230*/  @!P0 BRA `(.L_x_4) ;  /* 0x00000000000c8947 */ /* 0x002fec0003800000 */
[----:B------:R-:W-:-:S07]  /*0240*/  MOV R2, 0x260 ;  /* 0x0000026000027802 */ /* 0x000fce0000000f00 */
[----:B------:R-:W-:Y:S05]  /*0250*/  CALL.REL.NOINC `($__internal_1_$__cuda_sm3x_div_rn_noftz_f32_slowpath) ;  /* 0x0000000c006c7944 */ /* 0x000fea0003c00000 */
[----:B------:R-:W-:-:S07]  /*0260*/  MOV R2, R0 ;  /* 0x0000000000027202 */ /* 0x000fce0000000f00 */
.L_x_4:
[----:B------:R-:W-:Y:S05]  /*0270*/  BSYNC.RECONVERGENT B0 ;  /* 0x0000000000007941 */ /* 0x000fea0003800200 */
.L_x_3:
[----:B------:R-:W0:Y:S01]  /*0280*/  S2UR UR5, SR_CgaCtaId ;  /* 0x00000000000579c3 */ /* 0x000e220000008800 */
[----:B------:R-:W-:Y:S01]  /*0290*/  UMOV UR4, 0x400 ;  /* 0x0000040000047882 */ /* 0x000fe20000000000 */
[----:B------:R-:W-:Y:S01]  /*02a0*/  ISETP.NE.AND P0, PT, R6, RZ, PT ;  /* 0x000000ff0600720c */ /* 0x000fe20003f05270 */
[----:B0-----:R-:W-:-:S06]  /*02b0*/  ULEA UR4, UR5, UR4, 0x18 ;  /* 0x0000000405047291 */ /* 0x001fcc000f8ec0ff */
[----:B------:R-:W-:-:S05]  /*02c0*/  LEA R3, R6, UR4, 0x2 ;  /* 0x0000000406037c11 */ /* 0x000fca000f8e10ff */
[----:B------:R0:W-:Y:S01]  /*02d0*/  STS [R3], R2 ;  /* 0x0000000203007388 */ /* 0x0001e20000000800 */
[----:B------:R-:W-:Y:S06]  /*02e0*/  BAR.SYNC.DEFER_BLOCKING 0x0 ;  /* 0x0000000000007b1d */ /* 0x000fec0000010000 */
[----:B------:R-:W-:Y:S05]  /*02f0*/  @P0 EXIT ;  /* 0x000000000000094d */ /* 0x000fea0003800000 */
[----:B------:R-:W1:Y:S02]  /*0300*/  LDC R0, c[0x0][0x380] ;  /* 0x0000e000ff007b82 */ /* 0x000e640000000800 */
[----:B-1----:R-:W-:-:S04]  /*0310*/  IADD3 R0, PT, PT, R0, -0x2, RZ ;  /* 0xfffffffe00007810 */ /* 0x002fc80007ffe0ff */
[----:B------:R-:W-:-:S13]  /*0320*/  ISETP.GT.AND P0, PT, R5, R0, PT ;  /* 0x000000000500720c */ /* 0x000fda0003f04270 */
[----:B------:R-:W-:Y:S05]  /*0330*/  @P0 EXIT ;  /* 0x000000000000094d */ /* 0x000fea0003800000 */
[C---:B------:R-:W-:Y:S01]  /*0340*/  VIADDMNMX R0, R5.reuse, 0x7f, R0, PT ;  /* 0x0000007f05007846 */ /* 0x040fe20003800100 */
[----:B------:R-:W1:Y:S01]  /*0350*/  LDCU.64 UR6, c[0x0][0x358] ;  /* 0x00006b00ff0677ac */ /* 0x000e620008000a00 */
[----:B0-----:R-:W-:Y:S02]  /*0360*/  HFMA2 R3, -RZ, RZ, 0, 0 ;  /* 0x00000000ff037431 */ /* 0x001fe400000001ff */
[----:B------:R-:W-:-:S04]  /*0370*/  IADD3 R0, PT, PT, -R5, R0, RZ ;  /* 0x0000000005007210 */ /* 0x000fc80007ffe1ff */
[----:B------:R-:W-:-:S13]  /*0380*/  ISETP.GE.AND P0, PT, R0, RZ, PT ;  /* 0x000000ff0000720c */ /* 0x000fda0003f06270 */
[----:B-1----:R-:W-:Y:S05]  /*0390*/  @!P0 BRA `(.L_x_5) ;  /* 0x0000000800b08947 */ /* 0x002fea0003800000 */
[C---:B------:R-:W-:Y:S02]  /*03a0*/  ISETP.GE.U32.AND P0, PT, R0.reuse, 0x3, PT ;  /* 0x000000030000780c */ /* 0x040fe40003f06070 */
[----:B------:R-:W-:Y:S02]  /*03b0*/  IADD3 R5, PT, PT, R0, 0x1, RZ ;  /* 0x0000000100057810 */ /* 0x000fe40007ffe0ff */
[----:B------:R-:W-:Y:S02]  /*03c0*/  MOV R11, RZ ;  /* 0x000000ff000b7202 */ /* 0x000fe40000000f00 */
[----:B------:R-:W-:Y:S02]  /*03d0*/  MOV R2, RZ ;  /* 0x000000ff00027202 */ /* 0x000fe40000000f00 */
[----:B------:R-:W-:-:S05]  /*03e0*/  LOP3.LUT R0, R5, 0x3, RZ, 0xc0, !PT ;  /* 0x0000000305007812 */ /* 0x000fca00078ec0ff */
[----:B------:R-:W-:Y:S05]  /*03f0*/  @!P0 BRA `(.L_x_6) ;  /* 0x0000000800608947 */ /* 0x000fea0003800000 */
[----:B------:R-:W-:Y:S01]  /*0400*/  LOP3.LUT R2, R5, 0xfffffffc, RZ, 0xc0, !PT ;  /* 0xfffffffc05027812 */ /* 0x000fe200078ec0ff */
[----:B------:R-:W-:-:S03]  /*0410*/  UIADD3 UR5, UPT, UPT, UR4, 0x8, URZ ;  /* 0x0000000804057890 */ /* 0x000fc6000fffe0ff */
[----:B------:R-:W-:-:S04]  /*0420*/  IADD3 R5, PT, PT, -R2, RZ, RZ ;  /* 0x000000ff02057210 */ /* 0x000fc80007ffe1ff */
[----:B------:R-:W-:-:S13]  /*0430*/  ISETP.GE.AND P0, PT, R5, RZ, PT ;  /* 0x000000ff0500720c */ /* 0x000fda0003f06270 */
[----:B------:R-:W-:Y:S05]  /*0440*/  @P0 BRA `(.L_x_7) ;  /* 0x0000000400f40947 */ /* 0x000fea0003800000 */
[----:B------:R-:W-:Y:S02]  /*0450*/  IADD3 R6, PT, PT, -R5, RZ, RZ ;  /* 0x000000ff05067210 */ /* 0x000fe40007ffe1ff */
[----:B------:R-:W-:Y:S02]  /*0460*/  PLOP3.LUT P0, PT, PT, PT, PT, 0x80, 0x8 ;  /* 0x000000000008781c */ /* 0x000fe40003f0f070 */
[----:B------:R-:W-:-:S13]  /*0470*/  ISETP.GT.AND P1, PT, R6, 0xc, PT ;  /* 0x0000000c0600780c */ /* 0x000fda0003f24270 */
[----:B------:R-:W-:Y:S05]  /*0480*/  @!P1 BRA `(.L_x_8) ;  /* 0x0000000400349947 */ /* 0x000fea0003800000 */
[----:B------:R-:W-:-:S13]  /*0490*/  PLOP3.LUT P0, PT, PT, PT, PT, 0x8, 0x80 ;  /* 0x000000000080781c */ /* 0x000fda0003f0e170 */
.L_x_9:
[----:B------:R-:W0:Y:S01]  /*04a0*/  LDS.64 R8, [UR5+-0x8] ;  /* 0xfffff805ff087984 */ /* 0x000e220008000a00 */
[----:B------:R-:W-:-:S03]  /*04b0*/  IADD3 R5, PT, PT, R5, 0x10, RZ ;  /* 0x0000001005057810 */ /* 0x000fc60007ffe0ff */
[----:B------:R-:W1:Y:S01]  /*04c0*/  LDS.64 R6, [UR5] ;  /* 0x00000005ff067984 */ /* 0x000e620008000a00 */
[----:B------:R-:W-:Y:S01]  /*04d0*/  ISETP.GE.AND P1, PT, R5, -0xc, PT ;  /* 0xfffffff40500780c */ /* 0x000fe20003f26270 */
[----:B0-----:R-:W-:-:S04]  /*04e0*/  FADD R8, R8, -R11 ;  /* 0x8000000b08087221 */ /* 0x001fc80000000000 */
[----:B------:R-:W-:-:S04]  /*04f0*/  FADD R10, R8, R3 ;  /* 0x00000003080a7221 */ /* 0x000fc80000000000 */
[----:B------:R-:W-:-:S04]  /*0500*/  FADD R3, R10, -R3 ;  /* 0x800000030a037221 */ /* 0x000fc80000000000 */
[----:B------:R-:W-:-:S04]  /*0510*/  FADD R8, -R8, R3 ;  /* 0x0000000308087221 */ /* 0x000fc80000000100 */
[----:B------:R-:W-:Y:S02]  /*0520*/  FADD R3, -R8, R9 ;  /* 0x0000000908037221 */ /* 0x000fe40000000100 */
[----:B------:R-:W0:Y:S02]  /*0530*/  LDS.64 R8, [UR5+0x8] ;  /* 0x00000805ff087984 */ /* 0x000e240008000a00 */
[----:B------:R-:W-:-:S04]  /*0540*/  FADD R11, R10, R3 ;  /* 0x000000030a0b7221 */ /* 0x000fc80000000000 */
[----:B------:R-:W-:-:S04]  /*0550*/  FADD R10, -R10, R11 ;  /* 0x0000000b0a0a7221 */ /* 0x000fc80000000100 */
[----:B------:R-:W-:-:S04]  /*0560*/  FADD R3, -R3, R10 ;  /* 0x0000000a03037221 */ /* 0x000fc80000000100 */
[----:B-1----:R-:W-:-:S04]  /*0570*/  FADD R6, -R3, R6 ;  /* 0x0000000603067221 */ /* 0x002fc80000000100 */
[----:B------:R-:W-:-:S04]  /*0580*/  FADD R10, R11, R6 ;  /* 0x000000060b0a7221 */ /* 0x000fc80000000000 */
[----:B------:R-:W-:-:S04]  /*0590*/  FADD R11, -R11, R10 ;  /* 0x0000000a0b0b7221 */ /* 0x000fc80000000100 */
[----:B------:R-:W-:-:S04]  /*05a0*/  FADD R6, -R6, R11 ;  /* 0x0000000b06067221 */ /* 0x000fc80000000100 */
[----:B------:R-:W-:Y:S02]  /*05b0*/  FADD R3, -R6, R7 ;  /* 0x0000000706037221 */ /* 0x000fe40000000100 */
[----:B------:R-:W1:Y:S02]  /*05c0*/  LDS.64 R6, [UR5+0x10] ;  /* 0x00001005ff067984 */ /* 0x000e640008000a00 */
[----:B------:R-:W-:-:S04]  /*05d0*/  FADD R11, R10, R3 ;  /* 0x000000030a0b7221 */ /* 0x000fc80000000000 */
[----:B------:R-:W-:-:S04]  /*05e0*/  FADD R10, -R10, R11 ;  /* 0x0000000b0a0a7221 */ /* 0x000fc80000000100 */
[----:B------:R-:W-:-:S04]  /*05f0*/  FADD R3, -R3, R10 ;  /* 0x0000000a03037221 */ /* 0x000fc80000000100 */
[----:B0-----:R-:W-:-:S04]  /*0600*/  FADD R8, -R3, R8 ;  /* 0x0000000803087221 */ /* 0x001fc80000000100 */
[----:B------:R-:W-:-:S04]  /*0610*/  FADD R10, R11, R8 ;  /* 0x000000080b0a7221 */ /* 0x000fc80000000000 */
[----:B------:R-:W-:-:S04]  /*0620*/  FADD R11, -R11, R10 ;  /* 0x0000000a0b0b7221 */ /* 0x000fc80000000100 */
        /* <DEDUP_REMOVED lines=29> */
[----:B------:R-:W1:Y:S01]  /*0800*/  LDS.64 R6, [UR5+0x30] ;  /* 0x00003005ff067984 */ /* 0x000e620008000a00 */
[----:B------:R-:W-:Y:S01]  /*0810*/  UIADD3 UR5, UPT, UPT, UR5, 0x40, URZ ;  /* 0x0000004005057890 */ /* 0x000fe2000fffe0ff */
[----:B------:R-:W-:-:S04]  /*0820*/  FADD R11, R10, R3 ;  /* 0x000000030a0b7221 */ /* 0x000fc80000000000 */
[----:B------:R-:W-:-:S04]  /*0830*/  FADD R10, -R10, R11 ;  /* 0x0000000b0a0a7221 */ /* 0x000fc80000000100 */
[----:B------:R-:W-:-:S04]  /*0840*/  FADD R3, -R3, R10 ;  /* 0x0000000a03037221 */ /* 0x000fc80000000100 */
[----:B0-----:R-:W-:-:S04]  /*0850*/  FADD R8, -R3, R8 ;  /* 0x0000000803087221 */ /* 0x001fc80000000100 */
[----:B------:R-:W-:-:S04]  /*0860*/  FADD R10, R11, R8 ;  /* 0x000000080b0a7221 */ /* 0x000fc80000000000 */
[----:B------:R-:W-:-:S04]  /*0870*/  FADD R11, -R11, R10 ;  /* 0x0000000a0b0b7221 */ /* 0x000fc80000000100 */
[----:B------:R-:W-:-:S04]  /*0880*/  FADD R8, -R8, R11 ;  /* 0x0000000b08087221 */ /* 0x000fc80000000100 */
[----:B------:R-:W-:-:S04]  /*0890*/  FADD R9, -R8, R9 ;  /* 0x0000000908097221 */ /* 0x000fc80000000100 */
[----:B------:R-:W-:-:S04]  /*08a0*/  FADD R3, R10, R9 ;  /* 0x000000090a037221 */ /* 0x000fc80000000000 */
[----:B------:R-:W-:-:S04]  /*08b0*/  FADD R10, -R10, R3 ;  /* 0x000000030a0a7221 */ /* 0x000fc80000000100 */
[----:B------:R-:W-:-:S04]  /*08c0*/  FADD R9, -R9, R10 ;  /* 0x0000000a09097221 */ /* 0x000fc80000000100 */
[----:B-1----:R-:W-:-:S04]  /*08d0*/  FADD R6, -R9, R6 ;  /* 0x0000000609067221 */ /* 0x002fc80000000100 */
[----:B------:R-:W-:-:S04]  /*08e0*/  FADD R8, R3, R6 ;  /* 0x0000000603087221 */ /* 0x000fc80000000000 */
[----:B------:R-:W-:-:S04]  /*08f0*/  FADD R3, -R3, R8 ;  /* 0x0000000803037221 */ /* 0x000fc80000000100 */
[----:B------:R-:W-:-:S04]  /*0900*/  FADD R6, -R6, R3 ;  /* 0x0000000306067221 */ /* 0x000fc80000000100 */
[----:B------:R-:W-:-:S04]  /*0910*/  FADD R7, -R6, R7 ;  /* 0x0000000706077221 */ /* 0x000fc80000000100 */
[----:B------:R-:W-:-:S04]  /*0920*/  FADD R3, R8, R7 ;  /* 0x0000000708037221 */ /* 0x000fc80000000000 */
[----:B------:R-:W-:-:S04]  /*0930*/  FADD R8, -R8, R3 ;  /* 0x0000000308087221 */ /* 0x000fc80000000100 */
[----:B------:R-:W-:Y:S01]  /*0940*/  FADD R11, -R7, R8 ;  /* 0x00000008070b7221 */ /* 0x000fe20000000100 */
[----:B------:R-:W-:Y:S06]  /*0950*/  @!P1 BRA `(.L_x_9) ;  /* 0xfffffff800d09947 */ /* 0x000fec000383ffff */
.L_x_8:
[----:B------:R-:W-:-:S04]  /*0960*/  IADD3 R6, PT, PT, -R5, RZ, RZ ;  /* 0x000000ff05067210 */ /* 0x000fc80007ffe1ff */
[----:B------:R-:W-:-:S13]  /*0970*/  ISETP.GT.AND P1, PT, R6, 0x4, PT ;  /* 0x000000040600780c */ /* 0x000fda0003f24270 */
[----:B------:R-:W-:Y:S05]  /*0980*/  @!P1 BRA `(.L_x_10) ;  /* 0x00000000009c9947 */ /* 0x000fea0003800000 */
[----:B------:R-:W0:Y:S01]  /*0990*/  LDS.64 R8, [UR5+-0x8] ;  /* 0xfffff805ff087984 */ /* 0x000e220008000a00 */
[----:B------:R-:W-:Y:S02]  /*09a0*/  PLOP3.LUT P0, PT, PT, PT, PT, 0x8, 0x80 ;  /* 0x000000000080781c */ /* 0x000fe40003f0e170 */
[----:B------:R-:W-:Y:S01]  /*09b0*/  IADD3 R5, PT, PT, R5, 0x8, RZ ;  /* 0x0000000805057810 */ /* 0x000fe20007ffe0ff */
[----:B------:R-:W1:Y:S01]  /*09c0*/  LDS.64 R6, [UR5] ;  /* 0x00000005ff067984 */ /* 0x000e620008000a00 */
        /* <DEDUP_REMOVED lines=34> */
[----:B------:R-:W-:-:S07]  /*0bf0*/  FADD R11, -R7, R8 ;  /* 0x00000008070b7221 */ /* 0x000fce0000000100 */
.L_x_10:
[----:B------:R-:W-:-:S13]  /*0c00*/  ISETP.NE.OR P0, PT, R5, RZ, P0 ;  /* 0x000000ff0500720c */ /* 0x000fda0000705670 */
[----:B------:R-:W-:Y:S05]  /*0c10*/  @!P0 BRA `(.L_x_6) ;  /* 0x0000000000588947 */ /* 0x000fea0003800000 */
.L_x_7:
[----:B------:R-:W0:Y:S01]  /*0c20*/  LDS.64 R8, [UR5+-0x8] ;  /* 0xfffff805ff087984 */ /* 0x000e220008000a00 */
[----:B------:R-:W-:-:S03]  /*0c30*/  IADD3 R5, PT, PT, R5, 0x4, RZ ;  /* 0x0000000405057810 */ /* 0x000fc60007ffe0ff */
[----:B------:R-:W1:Y:S01]  /*0c40*/  LDS.64 R6, [UR5] ;  /* 0x00000005ff067984 */ /* 0x000e620008000a00 */
[----:B------:R-:W-:Y:S01]  /*0c50*/  ISETP.NE.AND P0, PT, R5, RZ, PT ;  /* 0x000000ff0500720c */ /* 0x000fe20003f05270 */
[----:B------:R-:W-:Y:S01]  /*0c60*/  UIADD3 UR5, UPT, UPT, UR5, 0x10, URZ ;  /* 0x0000001005057890 */ /* 0x000fe2000fffe0ff */
[----:B0-----:R-:W-:-:S04]  /*0c70*/  FADD R8, R8, -R11 ;  /* 0x8000000b08087221 */ /* 0x001fc80000000000 */
[----:B------:R-:W-:-:S04]  /*0c80*/  FADD R10, R8, R3 ;  /* 0x00000003080a7221 */ /* 0x000fc80000000000 */
[----:B------:R-:W-:-:S04]  /*0c90*/  FADD R3, R10, -R3 ;  /* 0x800000030a037221 */ /* 0x000fc80000000000 */
        /* <DEDUP_REMOVED lines=13> */
[----:B------:R-:W-:Y:S06]  /*0d70*/  @P0 BRA `(.L_x_7) ;  /* 0xfffffffc00a80947 */ /* 0x000fec000383ffff */
.L_x_6:
[----:B------:R-:W-:-:S13]  /*0d80*/  ISETP.NE.AND P0, PT, R0, RZ, PT ;  /* 0x000000ff0000720c */ /* 0x000fda0003f05270 */
[----:B------:R-:W-:Y:S05]  /*0d90*/  @!P0 BRA `(.L_x_5) ;  /* 0x0000000000308947 */ /* 0x000fea0003800000 */
[----:B------:R-:W-:Y:S02]  /*0da0*/  LEA R2, R2, UR4, 0x2 ;  /* 0x0000000402027c11 */ /* 0x000fe4000f8e10ff */
[----:B------:R-:W-:-:S07]  /*0db0*/  IADD3 R0, PT, PT, -R0, RZ, RZ ;  /* 0x000000ff00007210 */ /* 0x000fce0007ffe1ff */
.L_x_11:
[----:B------:R0:W1:Y:S01]  /*0dc0*/  LDS R5, [R2] ;  /* 0x0000000002057984 */ /* 0x0000620000000800 */
[----:B------:R-:W-:-:S04]  /*0dd0*/  IADD3 R0, PT, PT, R0, 0x1, RZ ;  /* 0x0000000100007810 */ /* 0x000fc80007ffe0ff */
[----:B------:R-:W-:Y:S02]  /*0de0*/  ISETP.NE.AND P0, PT, R0, RZ, PT ;  /* 0x000000ff0000720c */ /* 0x000fe40003f05270 */
[----:B0-----:R-:W-:Y:S01]  /*0df0*/  IADD3 R2, PT, PT, R2, 0x4, RZ ;  /* 0x0000000402027810 */ /* 0x001fe20007ffe0ff */
[----:B-1----:R-:W-:-:S04]  /*0e00*/  FADD R6, R5, -R11 ;  /* 0x8000000b05067221 */ /* 0x002fc80000000000 */
[----:B------:R-:W-:-:S04]  /*0e10*/  FADD R8, R6, R3 ;  /* 0x0000000306087221 */ /* 0x000fc80000000000 */
[----:B------:R-:W-:-:S04]  /*0e20*/  FADD R3, R8, -R3 ;  /* 0x8000000308037221 */ /* 0x000fc80000000000 */
[----:B------:R-:W-:Y:S01]  /*0e30*/  FADD R11, -R6, R3 ;  /* 0x00000003060b7221 */ /* 0x000fe20000000100 */
[----:B------:R-:W-:Y:S01]  /*0e40*/  MOV R3, R8 ;  /* 0x0000000800037202 */ /* 0x000fe20000000f00 */
[----:B------:R-:W-:Y:S06]  /*0e50*/  @P0 BRA `(.L_x_11) ;  /* 0xfffffffc00d80947 */ /* 0x000fec000383ffff */
.L_x_5:
[----:B------:R-:W0:Y:S02]  /*0e60*/  LDC.64 R6, c[0x0][0x390] ;  /* 0x0000e400ff067b82 */ /* 0x000e240000000a00 */
[----:B0-----:R-:W-:-:S05]  /*0e70*/  IMAD.WIDE.U32 R4, R4, 0x4, R6 ;  /* 0x0000000404047825 */ /* 0x001fca00078e0006 */
[----:B------:R-:W-:Y:S01]  /*0e80*/  STG.E desc[UR6][R4.64], R3 ;  /* 0x0000000304007986 */ /* 0x000fe2000c101906 */
[----:B------:R-:W-:Y:S05]  /*0e90*/  EXIT ;  /* 0x000000000000794d */ /* 0x000fea0003800000 */
        .weak           $__internal_0_$__cuda_sm20_sqrt_rn_f32_slowpath
        .type           $__internal_0_$__cuda_sm20_sqrt_rn_f32_slowpath,@function
        .size           $__internal_0_$__cuda_sm20_sqrt_rn_f32_slowpath,($__internal_1_$__cuda_sm3x_div_rn_noftz_f32_slowpath - $__internal_0_$__cuda_sm20_sqrt_rn_f32_slowpath)
$__internal_0_$__cuda_sm20_sqrt_rn_f32_slowpath:
[----:B------:R-:W-:-:S13]  /*0ea0*/  LOP3.LUT P0, RZ, R2, 0x7fffffff, RZ, 0xc0, !PT ;  /* 0x7fffffff02ff7812 */ /* 0x000fda000780c0ff */
[----:B------:R-:W-:Y:S01]  /*0eb0*/  @!P0 MOV R3, R2 ;  /* 0x0000000200038202 */ /* 0x000fe20000000f00 */
[----:B------:R-:W-:Y:S06]  /*0ec0*/  @!P0 BRA `(.L_x_12) ;  /* 0x0000000000408947 */ /* 0x000fec0003800000 */
[----:B------:R-:W-:-:S13]  /*0ed0*/  FSETP.GEU.FTZ.AND P0, PT, R2, RZ, PT ;  /* 0x000000ff0200720b */ /* 0x000fda0003f1e000 */
[----:B------:R-:W-:Y:S01]  /*0ee0*/  @!P0 MOV R3, 0x7fffffff ;  /* 0x7fffffff00038802 */ /* 0x000fe20000000f00 */
[----:B------:R-:W-:Y:S06]  /*0ef0*/  @!P0 BRA `(.L_x_12) ;  /* 0x0000000000348947 */ /* 0x000fec0003800000 */
[----:B------:R-:W-:-:S13]  /*0f00*/  FSETP.GTU.FTZ.AND P0, PT, |R2|, +INF , PT ;  /* 0x7f8000000200780b */ /* 0x000fda0003f1c200 */
[----:B------:R-:W-:Y:S01]  /*0f10*/  @P0 FADD.FTZ R3, R2, 1 ;  /* 0x3f80000002030421 */ /* 0x000fe20000010000 */
[----:B------:R-:W-:Y:S06]  /*0f20*/  @P0 BRA `(.L_x_12) ;  /* 0x0000000000280947 */ /* 0x000fec0003800000 */
[----:B------:R-:W-:-:S13]  /*0f30*/  FSETP.NEU.FTZ.AND P0, PT, |R2|, +INF , PT ;  /* 0x7f8000000200780b */ /* 0x000fda0003f1d200 */
[----:B------:R-:W-:-:S04]  /*0f40*/  @P0 FFMA R7, R2, 1.84467440737095516160e+19, RZ ;  /* 0x5f80000002070823 */ /* 0x000fc800000000ff */
[----:B------:R-:W0:Y:S02]  /*0f50*/  @P0 MUFU.RSQ R8, R7 ;  /* 0x0000000700080308 */ /* 0x000e240000001400 */
[----:B0-----:R-:W-:Y:S01]  /*0f60*/  @P0 FMUL.FTZ R10, R7, R8 ;  /* 0x00000008070a0220 */ /* 0x001fe20000410000 */
[----:B------:R-:W-:-:S03]  /*0f70*/  @P0 FMUL.FTZ R8, R8, 0.5 ;  /* 0x3f00000008080820 */ /* 0x000fc60000410000 */
[----:B------:R-:W-:-:S04]  /*0f80*/  @P0 FADD.FTZ R3, -R10, -RZ ;  /* 0x800000ff0a030221 */ /* 0x000fc80000010100 */
[----:B------:R-:W-:Y:S01]  /*0f90*/  @P0 FFMA R9, R10, R3, R7 ;  /* 0x000000030a090223 */ /* 0x000fe20000000007 */
[----:B------:R-:W-:-:S03]  /*0fa0*/  @!P0 MOV R3, R2 ;  /* 0x0000000200038202 */ /* 0x000fc60000000f00 */
[----:B------:R-:W-:-:S04]  /*0fb0*/  @P0 FFMA R8, R9, R8, R10 ;  /* 0x0000000809080223 */ /* 0x000fc8000000000a */
[----:B------:R-:W-:-:S07]  /*0fc0*/  @P0 FMUL.FTZ R3, R8, 2.3283064365386962891e-10 ;  /* 0x2f80000008030820 */ /* 0x000fce0000410000 */
.L_x_12:
[----:B------:R-:W-:Y:S01]  /*0fd0*/  MOV R7, R3 ;  /* 0x0000000300077202 */ /* 0x000fe20000000f00 */
[----:B------:R-:W-:Y:S01]  /*0fe0*/  HFMA2 R3, -RZ, RZ, 0, 0 ;  /* 0x00000000ff037431 */ /* 0x000fe200000001ff */
[----:B------:R-:W-:-:S04]  /*0ff0*/  MOV R2, R11 ;  /* 0x0000000b00027202 */ /* 0x000fc80000000f00 */
[----:B------:R-:W-:Y:S05]  /*1000*/  RET.REL.NODEC R2 `(_Z16trap_kernel_fastiffPf) ;  /* 0xffffffec02fc7950 */ /* 0x000fea0003c3ffff */
        .weak           $__internal_1_$__cuda_sm3x_div_rn_noftz_f32_slowpath
        .type           $__internal_1_$__cuda_sm3x_div_rn_noftz_f32_slowpath,@function
        .size           $__internal_1_$__cuda_sm3x_div_rn_noftz_f32_slowpath,(.L_x_96 - $__internal_1_$__cuda_sm3x_div_rn_noftz_f32_slowpath)
$__internal_1_$__cuda_sm3x_div_rn_noftz_f32_slowpath:
[----:B------:R-:W-:Y:S01]  /*1010*/  SHF.R.U32.HI R8, RZ, 0x17, R3 ;  /* 0x00000017ff087819 */ /* 0x000fe20000011603 */
[----:B------:R-:W-:Y:S01]  /*1020*/  BSSY.RECONVERGENT B1, `(.L_x_13) ;  /* 0x0000063000017945 */ /* 0x000fe20003800200 */
[----:B------:R-:W-:Y:S02]  /*1030*/  SHF.R.U32.HI R7, RZ, 0x17, R0 ;  /* 0x00000017ff077819 */ /* 0x000fe40000011600 */
[----:B------:R-:W-:Y:S02]  /*1040*/  LOP3.LUT R12, R8, 0xff, RZ, 0xc0, !PT ;  /* 0x000000ff080c7812 */ /* 0x000fe400078ec0ff */
[----:B------:R-:W-:Y:S02]  /*1050*/  LOP3.LUT R7, R7, 0xff, RZ, 0xc0, !PT ;  /* 0x000000ff07077812 */ /* 0x000fe400078ec0ff */
[----:B------:R-:W-:Y:S02]  /*1060*/  IADD3 R11, PT, PT, R12, -0x1, RZ ;  /* 0xffffffff0c0b7810 */ /* 0x000fe40007ffe0ff */
[----:B------:R-:W-:-:S02]  /*1070*/  IADD3 R10, PT, PT, R7, -0x1, RZ ;  /* 0xffffffff070a7810 */ /* 0x000fc40007ffe0ff */
[----:B------:R-:W-:Y:S02]  /*1080*/  ISETP.GT.U32.AND P0, PT, R11, 0xfd, PT ;  /* 0x000000fd0b00780c */ /* 0x000fe40003f04070 */
[----:B------:R-:W-:Y:S02]  /*1090*/  MOV R8, R0 ;  /* 0x0000000000087202 */ /* 0x000fe40000000f00 */
[----:B------:R-:W-:-:S13]  /*10a0*/  ISETP.GT.U32.OR P0, PT, R10, 0xfd, P0 ;  /* 0x000000fd0a00780c */ /* 0x000fda0000704470 */
[----:B------:R-:W-:Y:S01]  /*10b0*/  @!P0 MOV R9, RZ ;  /* 0x000000ff00098202 */ /* 0x000fe20000000f00 */
[----:B------:R-:W-:Y:S06]  /*10c0*/  @!P0 BRA `(.L_x_14) ;  /* 0x00000000005c8947 */ /* 0x000fec0003800000 */
[----:B------:R-:W-:Y:S02]  /*10d0*/  FSETP.GTU.FTZ.AND P1, PT, |R3|, +INF , PT ;  /* 0x7f8000000300780b */ /* 0x000fe40003f3c200 */
[----:B------:R-:W-:-:S04]  /*10e0*/  FSETP.GTU.FTZ.AND P0, PT, |R0|, +INF , PT ;  /* 0x7f8000000000780b */ /* 0x000fc80003f1c200 */
[----:B------:R-:W-:-:S13]  /*10f0*/  PLOP3.LUT P0, PT, P0, P1, PT, 0xf8, 0x8f ;  /* 0x00000000008f781c */ /* 0x000fda0000703f70 */
[----:B------:R-:W-:Y:S05]  /*1100*/  @P0 BRA `(.L_x_15) ;  /* 0x00000004004c0947 */ /* 0x000fea0003800000 */
[----:B------:R-:W-:-:S13]  /*1110*/  LOP3.LUT P0, RZ, R3, 0x7fffffff, R8, 0xc8, !PT ;  /* 0x7fffffff03ff7812 */ /* 0x000fda000780c808 */
[----:B------:R-:W-:Y:S05]  /*1120*/  @!P0 BRA `(.L_x_16) ;  /* 0x00000004003c8947 */ /* 0x000fea0003800000 */
[C---:B------:R-:W-:Y:S02]  /*1130*/  FSETP.NEU.FTZ.AND P2, PT, |R0|.reuse, +INF , PT ;  /* 0x7f8000000000780b */ /* 0x040fe40003f5d200 */
[----:B------:R-:W-:Y:S02]  /*1140*/  FSETP.NEU.FTZ.AND P1, PT, |R3|, +INF , PT ;  /* 0x7f8000000300780b */ /* 0x000fe40003f3d200 */
[----:B------:R-:W-:-:S11]  /*1150*/  FSETP.NEU.FTZ.AND P0, PT, |R0|, +INF , PT ;  /* 0x7f8000000000780b */ /* 0x000fd60003f1d200 */
[----:B------:R-:W-:Y:S05]  /*1160*/  @!P1 BRA !P2, `(.L_x_16) ;  /* 0x00000004002c9947 */ /* 0x000fea0005000000 */
[----:B------:R-:W-:-:S04]  /*1170*/  LOP3.LUT P2, RZ, R8, 0x7fffffff, RZ, 0xc0, !PT ;  /* 0x7fffffff08ff7812 */ /* 0x000fc8000784c0ff */
[----:B------:R-:W-:-:S13]  /*1180*/  PLOP3.LUT P1, PT, P1, P2, PT, 0x2f, 0xf2 ;  /* 0x0000000000f2781c */ /* 0x000fda0000f24577 */
[----:B------:R-:W-:Y:S05]  /*1190*/  @P1 BRA `(.L_x_17) ;  /* 0x0000000400181947 */ /* 0x000fea0003800000 */
[----:B------:R-:W-:-:S04]  /*11a0*/  LOP3.LUT P1, RZ, R3, 0x7fffffff, RZ, 0xc0, !PT ;  /* 0x7fffffff03ff7812 */ /* 0x000fc8000782c0ff */
[----:B------:R-:W-:-:S13]  /*11b0*/  PLOP3.LUT P0, PT, P0, P1, PT, 0x2f, 0xf2 ;  /* 0x0000000000f2781c */ /* 0x000fda0000702577 */
[----:B------:R-:W-:Y:S05]  /*11c0*/  @P0 BRA `(.L_x_18) ;  /* 0x0000000400000947 */ /* 0x000fea0003800000 */
[----:B------:R-:W-:Y:S02]  /*11d0*/  ISETP.GE.AND P0, PT, R10, RZ, PT ;  /* 0x000000ff0a00720c */ /* 0x000fe40003f06270 */
[----:B------:R-:W-:-:S11]  /*11e0*/  ISETP.GE.AND P1, PT, R11, RZ, PT ;  /* 0x000000ff0b00720c */ /* 0x000fd60003f26270 */
[----:B------:R-:W-:Y:S01]  /*11f0*/  @P0 MOV R9, RZ ;  /* 0x000000ff00090202 */ /* 0x000fe20000000f00 */
[----:B------:R-:W-:Y:S01]  /*1200*/  @!P0 FFMA R8, R0, 1.84467440737095516160e+19, RZ ;  /* 0x5f80000000088823 */ /* 0x000fe200000000ff */
[----:B------:R-:W-:Y:S01]  /*1210*/  @!P0 MOV R9, 0xffffffc0 ;  /* 0xffffffc000098802 */ /* 0x000fe20000000f00 */
[----:B------:R-:W-:-:S03]  /*1220*/  @!P1 FFMA R3, R3, 1.84467440737095516160e+19, RZ ;  /* 0x5f80000003039823 */ /* 0x000fc600000000ff */
[----:B------:R-:W-:-:S07]  /*1230*/  @!P1 IADD3 R9, PT, PT, R9, 0x40, RZ ;  /* 0x0000004009099810 */ /* 0x000fce0007ffe0ff */
.L_x_14:
[----:B------:R-:W-:Y:S01]  /*1240*/  LEA R0, R12, 0xc0800000, 0x17 ;  /* 0xc08000000c007811 */ /* 0x000fe200078eb8ff */
[----:B------:R-:W-:Y:S01]  /*1250*/  BSSY.RECONVERGENT B2, `(.L_x_19) ;  /* 0x0000036000027945 */ /* 0x000fe20003800200 */
[----:B------:R-:W-:Y:S02]  /*1260*/  IADD3 R7, PT, PT, R7, -0x7f, RZ ;  /* 0xffffff8107077810 */ /* 0x000fe40007ffe0ff */
[----:B------:R-:W-:-:S03]  /*1270*/  IADD3 R3, PT, PT, -R0, R3, RZ ;  /* 0x0000000300037210 */ /* 0x000fc60007ffe1ff */
[----:B------:R-:W-:Y:S01]  /*1280*/  IMAD R0, R7, -0x800000, R8 ;  /* 0xff80000007007824 */ /* 0x000fe200078e0208 */
[----:B------:R-:W0:Y:S01]  /*1290*/  MUFU.RCP R10, R3 ;  /* 0x00000003000a7308 */ /* 0x000e220000001000 */
[----:B------:R-:W-:-:S04]  /*12a0*/  FADD.FTZ R11, -R3, -RZ ;  /* 0x800000ff030b7221 */ /* 0x000fc80000010100 */
[----:B0-----:R-:W-:-:S04]  /*12b0*/  FFMA R13, R10, R11, 1 ;  /* 0x3f8000000a0d7423 */ /* 0x001fc8000000000b */
[----:B------:R-:W-:-:S04]  /*12c0*/  FFMA R15, R10, R13, R10 ;  /* 0x0000000d0a0f7223 */ /* 0x000fc8000000000a */
[----:B------:R-:W-:-:S04]  /*12d0*/  FFMA R8, R0, R15, RZ ;  /* 0x0000000f00087223 */ /* 0x000fc800000000ff */
[----:B------:R-:W-:-:S04]  /*12e0*/  FFMA R13, R11, R8, R0 ;  /* 0x000000080b0d7223 */ /* 0x000fc80000000000 */
[----:B------:R-:W-:Y:S01]  /*12f0*/  FFMA R10, R15, R13, R8 ;  /* 0x0000000d0f0a7223 */ /* 0x000fe20000000008 */
[----:B------:R-:W-:-:S03]  /*1300*/  IADD3 R8, PT, PT, R7, 0x7f, -R12 ;  /* 0x0000007f07087810 */ /* 0x000fc60007ffe80c */
[----:B------:R-:W-:Y:S01]  /*1310*/  FFMA R11, R11, R10, R0 ;  /* 0x0000000a0b0b7223 */ /* 0x000fe20000000000 */
[----:B------:R-:W-:-:S03]  /*1320*/  IADD3 R8, PT, PT, R8, R9, RZ ;  /* 0x0000000908087210 */ /* 0x000fc60007ffe0ff */
[----:B------:R-:W-:-:S05]  /*1330*/  FFMA R0, R15, R11, R10 ;  /* 0x0000000b0f007223 */ /* 0x000fca000000000a */
[----:B------:R-:W-:-:S04]  /*1340*/  SHF.R.U32.HI R3, RZ, 0x17, R0 ;  /* 0x00000017ff037819 */ /* 0x000fc80000011600 */
[----:B------:R-:W-:-:S04]  /*1350*/  LOP3.LUT R3, R3, 0xff, RZ, 0xc0, !PT ;  /* 0x000000ff03037812 */ /* 0x000fc800078ec0ff */
[----:B------:R-:W-:-:S04]  /*1360*/  IADD3 R9, PT, PT, R3, R8, RZ ;  /* 0x0000000803097210 */ /* 0x000fc80007ffe0ff */
[----:B------:R-:W-:-:S04]  /*1370*/  IADD3 R3, PT, PT, R9, -0x1, RZ ;  /* 0xffffffff09037810 */ /* 0x000fc80007ffe0ff */
[----:B------:R-:W-:-:S13]  /*1380*/  ISETP.GE.U32.AND P0, PT, R3, 0xfe, PT ;  /* 0x000000fe0300780c */ /* 0x000fda0003f06070 */
[----:B------:R-:W-:Y:S05]  /*1390*/  @!P0 BRA `(.L_x_20) ;  /* 0x0000000000808947 */ /* 0x000fea0003800000 */
[----:B------:R-:W-:-:S13]  /*13a0*/  ISETP.GT.AND P0, PT, R9, 0xfe, PT ;  /* 0x000000fe0900780c */ /* 0x000fda0003f04270 */
[----:B------:R-:W-:Y:S05]  /*13b0*/  @P0 BRA `(.L_x_21) ;  /* 0x00000000006c0947 */ /* 0x000fea0003800000 */
[----:B------:R-:W-:-:S13]  /*13c0*/  ISETP.GE.AND P0, PT, R9, 0x1, PT ;  /* 0x000000010900780c */ /* 0x000fda0003f06270 */
[----:B------:R-:W-:Y:S05]  /*13d0*/  @P0 BRA `(.L_x_22) ;  /* 0x0000000000740947 */ /* 0x000fea0003800000 */
[----:B------:R-:W-:Y:S02]  /*13e0*/  ISETP.GE.AND P0, PT, R9, -0x18, PT ;  /* 0xffffffe80900780c */ /* 0x000fe40003f06270 */
[----:B------:R-:W-:-:S11]  /*13f0*/  LOP3.LUT R0, R0, 0x80000000, RZ, 0xc0, !PT ;  /* 0x8000000000007812 */ /* 0x000fd600078ec0ff */
[----:B------:R-:W-:Y:S05]  /*1400*/  @!P0 BRA `(.L_x_22) ;  /* 0x0000000000688947 */ /* 0x000fea0003800000 */
[CCC-:B------:R-:W-:Y:S01]  /*1410*/  FFMA.RZ R3, R15.reuse, R11.reuse, R10.reuse ;  /* 0x0000000b0f037223 */ /* 0x1c0fe2000000c00a */
[-CC-:B------:R-:W-:Y:S01]  /*1420*/  FFMA.RM R8, R15, R11.reuse, R10.reuse ;  /* 0x0000000b0f087223 */ /* 0x180fe2000000400a */
[C---:B------:R-:W-:Y:S02]  /*1430*/  ISETP.NE.AND P2, PT, R9.reuse, RZ, PT ;  /* 0x000000ff0900720c */ /* 0x040fe40003f45270 */
[----:B------:R-:W-:Y:S02]  /*1440*/  ISETP.NE.AND P1, PT, R9, RZ, PT ;  /* 0x000000ff0900720c */ /* 0x000fe40003f25270 */
[----:B------:R-:W-:Y:S01]  /*1450*/  LOP3.LUT R7, R3, 0x7fffff, RZ, 0xc0, !PT ;  /* 0x007fffff03077812 */ /* 0x000fe200078ec0ff */
[----:B------:R-:W-:Y:S01]  /*1460*/  FFMA.RP R3, R15, R11, R10 ;  /* 0x0000000b0f037223 */ /* 0x000fe2000000800a */
[----:B------:R-:W-:Y:S02]  /*1470*/  IADD3 R10, PT, PT, R9, 0x20, RZ ;  /* 0x00000020090a7810 */ /* 0x000fe40007ffe0ff */
[----:B------:R-:W-:-:S02]  /*1480*/  LOP3.LUT R7, R7, 0x800000, RZ, 0xfc, !PT ;  /* 0x0080000007077812 */ /* 0x000fc400078efcff */
[----:B------:R-:W-:Y:S02]  /*1490*/  IADD3 R9, PT, PT, -R9, RZ, RZ ;  /* 0x000000ff09097210 */ /* 0x000fe40007ffe1ff */
[----:B------:R-:W-:Y:S02]  /*14a0*/  SHF.L.U32 R10, R7, R10, RZ ;  /* 0x0000000a070a7219 */ /* 0x000fe400000006ff */
[----:B------:R-:W-:Y:S02]  /*14b0*/  FSETP.NEU.FTZ.AND P0, PT, R3, R8, PT ;  /* 0x000000080300720b */ /* 0x000fe40003f1d000 */
[----:B------:R-:W-:Y:S02]  /*14c0*/  SEL R8, R9, RZ, P2 ;  /* 0x000000ff09087207 */ /* 0x000fe40001000000 */
[----:B------:R-:W-:Y:S02]  /*14d0*/  ISETP.NE.AND P1, PT, R10, RZ, P1 ;  /* 0x000000ff0a00720c */ /* 0x000fe40000f25270 */
[----:B------:R-:W-:-:S02]  /*14e0*/  SHF.R.U32.HI R8, RZ, R8, R7 ;  /* 0x00000008ff087219 */ /* 0x000fc40000011607 */
[----:B------:R-:W-:Y:S02]  /*14f0*/  PLOP3.LUT P0, PT, P0, P1, PT, 0xf8, 0x8f ;  /* 0x00000000008f781c */ /* 0x000fe40000703f70 */
[----:B------:R-:W-:Y:S02]  /*1500*/  SHF.R.U32.HI R10, RZ, 0x1, R8 ;  /* 0x00000001ff0a7819 */ /* 0x000fe40000011608 */
[----:B------:R-:W-:-:S04]  /*1510*/  SEL R3, RZ, 0x1, !P0 ;  /* 0x00000001ff037807 */ /* 0x000fc80004000000 */
[----:B------:R-:W-:-:S04]  /*1520*/  LOP3.LUT R3, R3, 0x1, R10, 0xf8, !PT ;  /* 0x0000000103037812 */ /* 0x000fc800078ef80a */
[----:B------:R-:W-:-:S04]  /*1530*/  LOP3.LUT R3, R3, R8, RZ, 0xc0, !PT ;  /* 0x0000000803037212 */ /* 0x000fc800078ec0ff */
[----:B------:R-:W-:-:S04]  /*1540*/  IADD3 R3, PT, PT, R10, R3, RZ ;  /* 0x000000030a037210 */ /* 0x000fc80007ffe0ff */
[----:B------:R-:W-:Y:S01]  /*1550*/  LOP3.LUT R0, R3, R0, RZ, 0xfc, !PT ;  /* 0x0000000003007212 */ /* 0x000fe200078efcff */
[----:B------:R-:W-:Y:S06]  /*1560*/  BRA `(.L_x_22) ;  /* 0x0000000000107947 */ /* 0x000fec0003800000 */
.L_x_21:
[----:B------:R-:W-:-:S04]  /*1570*/  LOP3.LUT R0, R0, 0x80000000, RZ, 0xc0, !PT ;  /* 0x8000000000007812 */ /* 0x000fc800078ec0ff */
[----:B------:R-:W-:Y:S01]  /*1580*/  LOP3.LUT R0, R0, 0x7f800000, RZ, 0xfc, !PT ;  /* 0x7f80000000007812 */ /* 0x000fe200078efcff */
[----:B------:R-:W-:Y:S06]  /*1590*/  BRA `(.L_x_22) ;  /* 0x0000000000047947 */ /* 0x000fec0003800000 */
.L_x_20:
[----:B------:R-:W-:-:S07]  /*15a0*/  LEA R0, R8, R0, 0x17 ;  /* 0x0000000008007211 */ /* 0x000fce00078eb8ff */
.L_x_22:
[----:B------:R-:W-:Y:S05]  /*15b0*/  BSYNC.RECONVERGENT B2 ;  /* 0x0000000000027941 */ /* 0x000fea0003800200 */
.L_x_19:
[----:B------:R-:W-:Y:S05]  /*15c0*/  BRA `(.L_x_23) ;  /* 0x0000000000207947 */ /* 0x000fea0003800000 */
.L_x_18:
[----:B------:R-:W-:-:S04]  /*15d0*/  LOP3.LUT R0, R3, 0x80000000, R8, 0x48, !PT ;  /* 0x8000000003007812 */ /* 0x000fc800078e4808 */
[----:B------:R-:W-:Y:S01]  /*15e0*/  LOP3.LUT R0, R0, 0x7f800000, RZ, 0xfc, !PT ;  /* 0x7f80000000007812 */ /* 0x000fe200078efcff */
[----:B------:R-:W-:Y:S06]  /*15f0*/  BRA `(.L_x_23) ;  /* 0x0000000000147947 */ /* 0x000fec0003800000 */
.L_x_17:
[----:B------:R-:W-:Y:S01]  /*1600*/  LOP3.LUT R0, R3, 0x80000000, R8, 0x48, !PT ;  /* 0x8000000003007812 */ /* 0x000fe200078e4808 */
[----:B------:R-:W-:Y:S06]  /*1610*/  BRA `(.L_x_23) ;  /* 0x00000000000c7947 */ /* 0x000fec0003800000 */
.L_x_16:
[----:B------:R-:W0:Y:S01]  /*1620*/  MUFU.RSQ R0, -QNAN ;  /* 0xffc0000000007908 */ /* 0x000e220000001400 */
[----:B------:R-:W-:Y:S05]  /*1630*/  BRA `(.L_x_23) ;  /* 0x0000000000047947 */ /* 0x000fea0003800000 */
.L_x_15:
[----:B------:R-:W-:-:S07]  /*1640*/  FADD.FTZ R0, R0, R3 ;  /* 0x0000000300007221 */ /* 0x000fce0000010000 */
.L_x_23:
[----:B------:R-:W-:Y:S05]  /*1650*/  BSYNC.RECONVERGENT B1 ;  /* 0x0000000000017941 */ /* 0x000fea0003800200 */
.L_x_13:
[----:B------:R-:W-:-:S04]  /*1660*/  HFMA2 R3, -RZ, RZ, 0, 0 ;  /* 0x00000000ff037431 */ /* 0x000fc800000001ff */
[----:B0-----:R-:W-:Y:S05]  /*1670*/  RET.REL.NODEC R2 `(_Z16trap_kernel_fastiffPf) ;  /* 0xffffffe802607950 */ /* 0x001fea0003c3ffff */
.L_x_24:
[----:B------:R-:W-:-:S00]  /*1680*/  BRA `(.L_x_24) ;  /* 0xfffffffc00fc7947 */ /* 0x000fc0000383ffff */
[----:B------:R-:W-:-:S00]  /*1690*/  NOP ;  /* 0x0000000000007918 */ /* 0x000fc00000000000 */
        /* <DEDUP_REMOVED lines=14> */
.L_x_96:


//--------------------- .text._Z20trap_kernel_fast_sumfffPfiiS_ --------------------------
	.section	.text._Z20trap_kernel_fast_sumfffPfiiS_,"ax",@progbits
	.align	128
        .global         _Z20trap_kernel_fast_sumfffPfiiS_
        .type           _Z20trap_kernel_fast_sumfffPfiiS_,@function
        .size           _Z20trap_kernel_fast_sumfffPfiiS_,(.L_x_98 - _Z20trap_kernel_fast_sumfffPfiiS_)
        .other          _Z20trap_kernel_fast_sumfffPfiiS_,@"STO_CUDA_ENTRY STV_DEFAULT"
_Z20trap_kernel_fast_sumfffPfiiS_:
.text._Z20trap_kernel_fast_sumfffPfiiS_:
[----:B------:R-:W-:Y:S01]  /*0000*/  LDC R1, c[0x0][0x37c] ;  /* 0x0000df00ff017b82 */ /* 0x000fe20000000800 */
[----:B------:R-:W0:Y:S07]  /*0010*/  S2R R0, SR_TID.X ;  /* 0x0000000000007919 */ /* 0x000e2e0000002100 */
[----:B------:R-:W0:Y:S01]  /*0020*/  S2UR UR4, SR_CTAID.X ;  /* 0x00000000000479c3 */ /* 0x000e220000002500 */
[----:B------:R-:W1:Y:S01]  /*0030*/  LDCU.64 UR6, c[0x0][0x358] ;  /* 0x00006b00ff0677ac */ /* 0x000e620008000a00 */
[----:B------:R-:W-:Y:S01]  /*0040*/  BSSY.RECONVERGENT B0, `(.L_x_25) ;  /* 0x00000db000007945 */ /* 0x000fe20003800200 */
[----:B------:R-:W-:-:S05]  /*0050*/  HFMA2 R10, -RZ, RZ, 0, 0 ;  /* 0x00000000ff0a7431 */ /* 0x000fca00000001ff */
[----:B------:R-:W0:Y:S08]  /*0060*/  LDC R11, c[0x0][0x360] ;  /* 0x0000d800ff0b7b82 */ /* 0x000e300000000800 */
[----:B------:R-:W2:Y:S08]  /*0070*/  LDC.64 R14, c[0x0][0x398] ;  /* 0x0000e600ff0e7b82 */ /* 0x000eb00000000a00 */
[----:B------:R-:W3:Y:S01]  /*0080*/  LDC R12, c[0x0][0x2f8] ;  /* 0x0000be00ff0c7b82 */ /* 0x000ee20000000800 */
[----:B0-----:R-:W-:Y:S01]  /*0090*/  IMAD R11, R11, UR4, R0 ;  /* 0x000000040b0b7c24 */ /* 0x001fe2000f8e0200 */
[----:B------:R-:W-:-:S03]  /*00a0*/  MOV R0, RZ ;  /* 0x000000ff00007202 */ /* 0x000fc60000000f00 */
[----:B--2---:R-:W-:-:S05]  /*00b0*/  IMAD R13, R11, R14, RZ ;  /* 0x0000000e0b0d7224 */ /* 0x004fca00078e02ff */
[----:B------:R-:W-:-:S04]  /*00c0*/  VIADDMNMX R14, R13, R14, R15, PT ;  /* 0x0000000e0d0e7246 */ /* 0x000fc8000380010f */
[----:B------:R-:W-:-:S13]  /*00d0*/  ISETP.GE.AND P0, PT, R13, R14, PT ;  /* 0x0000000e0d00720c */ /* 0x000fda0003f06270 */
[----:B-1-3--:R-:W-:Y:S05]  /*00e0*/  @P0 BRA `(.L_x_26) ;  /* 0x0000000c00400947 */ /* 0x00afea0003800000 */
[CC--:B------:R-:W-:Y:S01]  /*00f0*/  IADD3 R2, PT, PT, -R13.reuse, R14.reuse, RZ ;  /* 0x0000000e0d027210 */ /* 0x0c0fe20007ffe1ff */
[----:B------:R-:W-:Y:S01]  /*0100*/  BSSY.RECONVERGENT B1, `(.L_x_27) ;  /* 0x0000012000017945 */ /* 0x000fe20003800200 */
[----:B------:R-:W-:Y:S02]  /*0110*/  IADD3 R3, PT, PT, R13, -R14, RZ ;  /* 0x8000000e0d037210 */ /* 0x000fe40007ffe0ff */
[----:B------:R-:W-:Y:S02]  /*0120*/  LOP3.LUT P0, R4, R2, 0x3, RZ, 0xc0, !PT ;  /* 0x0000000302047812 */ /* 0x000fe4000780c0ff */
[----:B------:R-:W-:-:S11]  /*0130*/  ISETP.GT.U32.AND P1, PT, R3, -0x4, PT ;  /* 0xfffffffc0300780c */ /* 0x000fd60003f24070 */
[----:B------:R-:W-:Y:S05]  /*0140*/  @!P0 BRA `(.L_x_28) ;  /* 0x0000000000348947 */ /* 0x000fea0003800000 */
[----:B------:R-:W0:Y:S01]  /*0150*/  LDC.64 R2, c[0x0][0x3a0] ;  /* 0x0000e800ff027b82 */ /* 0x000e220000000a00 */
[----:B------:R-:W-:-:S07]  /*0160*/  IADD3 R6, PT, PT, -R4, RZ, RZ ;  /* 0x000000ff04067210 */ /* 0x000fce0007ffe1ff */
.L_x_29:
[----:B0-----:R-:W-:-:S06]  /*0170*/  IMAD.WIDE R4, R13, 0x4, R2 ;  /* 0x000000040d047825 */ /* 0x001fcc00078e0202 */
[----:B------:R-:W2:Y:S01]  /*0180*/  LDG.E R5, desc[UR6][R4.64] ;  /* 0x0000000604057981 */ /* 0x000ea2000c1e1900 */
[----:B------:R-:W-:Y:S01]  /*0190*/  IADD3 R6, PT, PT, R6, 0x1, RZ ;  /* 0x0000000106067810 */ /* 0x000fe20007ffe0ff */
[----:B------:R-:W-:-:S03]  /*01a0*/  VIADD R13, R13, 0x1 ;  /* 0x000000010d0d7836 */ /* 0x000fc60000000000 */
[----:B------:R-:W-:Y:S01]  /*01b0*/  ISETP.NE.AND P0, PT, R6, RZ, PT ;  /* 0x000000ff0600720c */ /* 0x000fe20003f05270 */
[----:B--2---:R-:W-:-:S04]  /*01c0*/  FADD R7, R5, -R0 ;  /* 0x8000000005077221 */ /* 0x004fc80000000000 */
[----:B------:R-:W-:-:S04]  /*01d0*/  FADD R9, R7, R10 ;  /* 0x0000000a07097221 */ /* 0x000fc80000000000 */
[----:B------:R-:W-:Y:S01]  /*01e0*/  FADD R0, R9, -R10 ;  /* 0x8000000a09007221 */ /* 0x000fe20000000000 */
[----:B------:R-:W-:-:S03]  /*01f0*/  MOV R10, R9 ;  /* 0x00000009000a7202 */ /* 0x000fc60000000f00 */
[----:B------:R-:W-:Y:S01]  /*0200*/  FADD R0, -R7, R0 ;  /* 0x0000000007007221 */ /* 0x000fe20000000100 */
[----:B------:R-:W-:Y:S06]  /*0210*/  @P0 BRA `(.L_x_29) ;  /* 0xfffffffc00d40947 */ /* 0x000fec000383ffff */
.L_x_28:
[----:B------:R-:W-:Y:S05]  /*0220*/  BSYNC.RECONVERGENT B1 ;  /* 0x0000000000017941 */ /* 0x000fea0003800200 */
.L_x_27:
[----:B------:R-:W-:Y:S05]  /*0230*/  @P1 BRA `(.L_x_26) ;  /* 0x0000000800ec1947 */ /* 0x000fea0003800000 */
[----:B------:R-:W0:Y:S01]  /*0240*/  LDCU.64 UR4, c[0x0][0x3a0] ;  /* 0x00007400ff0477ac */ /* 0x000e220008000a00 */
[----:B------:R-:W-:Y:S01]  /*0250*/  IADD3 R14, PT, PT, -R14, R13, RZ ;  /* 0x0000000d0e0e7210 */ /* 0x000fe20007ffe1ff */
[----:B------:R-:W-:Y:S03]  /*0260*/  BSSY.RELIABLE B1, `(.L_x_30) ;  /* 0x000009f000017945 */ /* 0x000fe60003800100 */
[----:B------:R-:W-:Y:S01]  /*0270*/  ISETP.GE.AND P0, PT, R14, RZ, PT ;  /* 0x000000ff0e00720c */ /* 0x000fe20003f06270 */
[----:B0-----:R-:W-:-:S04]  /*0280*/  UIADD3 UR4, UP0, UPT, UR4, 0x8, URZ ;  /* 0x0000000804047890 */ /* 0x001fc8000ff1e0ff */
[----:B------:R-:W-:Y:S02]  /*0290*/  UIADD3.X UR5, UPT, UPT, URZ, UR5, URZ, UP0, !UPT ;  /* 0x00000005ff057290 */ /* 0x000fe400087fe4ff */
[----:B------:R-:W-:-:S04]  /*02a0*/  MOV R2, UR4 ;  /* 0x0000000400027c02 */ /* 0x000fc80008000f00 */
[----:B------:R-:W-:Y:S02]  /*02b0*/  MOV R3, UR5 ;  /* 0x0000000500037c02 */ /* 0x000fe40008000f00 */
[----:B------:R-:W-:Y:S05]  /*02c0*/  @P0 BRA `(.L_x_31) ;  /* 0x0000000800600947 */ /* 0x000fea0003800000 */
[----:B------:R-:W-:Y:S01]  /*02d0*/  IADD3 R4, PT, PT, -R14, RZ, RZ ;  /* 0x000000ff0e047210 */ /* 0x000fe20007ffe1ff */
[----:B------:R-:W-:Y:S01]  /*02e0*/  BSSY.RECONVERGENT B2, `(.L_x_32) ;  /* 0x0000060000027945 */ /* 0x000fe20003800200 */
[----:B------:R-:W-:Y:S02]  /*02f0*/  PLOP3.LUT P0, PT, PT, PT, PT, 0x80, 0x8 ;  /* 0x000000000008781c */ /* 0x000fe40003f0f070 */
[----:B------:R-:W-:-:S13]  /*0300*/  ISETP.GT.AND P1, PT, R4, 0xc, PT ;  /* 0x0000000c0400780c */ /* 0x000fda0003f24270 */
[----:B------:R-:W-:Y:S05]  /*0310*/  @!P1 BRA `(.L_x_33) ;  /* 0x0000000400709947 */ /* 0x000fea0003800000 */
[----:B------:R-:W-:-:S13]  /*0320*/  PLOP3.LUT P0, PT, PT, PT, PT, 0x8, 0x80 ;  /* 0x000000000080781c */ /* 0x000fda0003f0e170 */
.L_x_34:
[----:B------:R-:W-:-:S05]  /*0330*/  IMAD.WIDE R8, R13, 0x4, R2 ;  /* 0x000000040d087825 */ /* 0x000fca00078e0202 */
[----:B------:R-:W2:Y:S04]  /*0340*/  LDG.E R21, desc[UR6][R8.64+-0x8] ;  /* 0xfffff80608157981 */ /* 0x000ea8000c1e1900 */
[----:B------:R-:W3:Y:S04]  /*0350*/  LDG.E R20, desc[UR6][R8.64+-0x4] ;  /* 0xfffffc0608147981 */ /* 0x000ee8000c1e1900 */
[----:B------:R-:W4:Y:S04]  /*0360*/  LDG.E R19, desc[UR6][R8.64] ;  /* 0x0000000608137981 */ /* 0x000f28000c1e1900 */
[----:B------:R0:W5:Y:S01]  /*0370*/  LDG.E R18, desc[UR6][R8.64+0x4] ;  /* 0x0000040608127981 */ /* 0x000162000c1e1900 */
[----:B------:R-:W-:-:S05]  /*0380*/  IADD3 R5, PT, PT, R13, 0x4, RZ ;  /* 0x000000040d057810 */ /* 0x000fca0007ffe0ff */
[----:B------:R-:W-:-:S05]  /*0390*/  IMAD.WIDE R4, R5, 0x4, R2 ;  /* 0x0000000405047825 */ /* 0x000fca00078e0202 */
[----:B------:R-:W5:Y:S04]  /*03a0*/  LDG.E R17, desc[UR6][R4.64+-0x8] ;  /* 0xfffff80604117981 */ /* 0x000f68000c1e1900 */
[----:B------:R-:W5:Y:S04]  /*03b0*/  LDG.E R16, desc[UR6][R4.64+-0x4] ;  /* 0xfffffc0604107981 */ /* 0x000f68000c1e1900 */
[----:B------:R-:W5:Y:S04]  /*03c0*/  LDG.E R15, desc[UR6][R4.64] ;  /* 0x00000006040f7981 */ /* 0x000f68000c1e1900 */
[----:B------:R-:W5:Y:S01]  /*03d0*/  LDG.E R25, desc[UR6][R4.64+0x4] ;  /* 0x0000040604197981 */ /* 0x000f62000c1e1900 */
[----:B------:R-:W-:-:S04]  /*03e0*/  VIADD R7, R13, 0x8 ;  /* 0x000000080d077836 */ /* 0x000fc80000000000 */
[----:B------:R-:W-:-:S05]  /*03f0*/  IMAD.WIDE R6, R7, 0x4, R2 ;  /* 0x0000000407067825 */ /* 0x000fca00078e0202 */
[----:B------:R-:W5:Y:S04]  /*0400*/  LDG.E R24, desc[UR6][R6.64+-0x8] ;  /* 0xfffff80606187981 */ /* 0x000f68000c1e1900 */
[----:B------:R-:W5:Y:S04]  /*0410*/  LDG.E R23, desc[UR6][R6.64+-0x4] ;  /* 0xfffffc0606177981 */ /* 0x000f68000c1e1900 */
[----:B------:R-:W5:Y:S04]  /*0420*/  LDG.E R22, desc[UR6][R6.64] ;  /* 0x0000000606167981 */ /* 0x000f68000c1e1900 */
[----:B------:R1:W5:Y:S01]  /*0430*/  LDG.E R28, desc[UR6][R6.64+0x4] ;  /* 0x00000406061c7981 */ /* 0x000362000c1e1900 */
[----:B0-----:R-:W-:-:S05]  /*0440*/  IADD3 R9, PT, PT, R13, 0xc, RZ ;  /* 0x0000000c0d097810 */ /* 0x001fca0007ffe0ff */
[----:B------:R-:W-:-:S05]  /*0450*/  IMAD.WIDE R8, R9, 0x4, R2 ;  /* 0x0000000409087825 */ /* 0x000fca00078e0202 */
[----:B------:R-:W5:Y:S04]  /*0460*/  LDG.E R27, desc[UR6][R8.64+-0x8] ;  /* 0xfffff806081b7981 */ /* 0x000f68000c1e1900 */
[----:B------:R-:W5:Y:S04]  /*0470*/  LDG.E R26, desc[UR6][R8.64+-0x4] ;  /* 0xfffffc06081a7981 */ /* 0x000f68000c1e1900 */
[----:B------:R-:W5:Y:S04]  /*0480*/  LDG.E R4, desc[UR6][R8.64] ;  /* 0x0000000608047981 */ /* 0x000f68000c1e1900 */
[----:B------:R0:W5:Y:S01]  /*0490*/  LDG.E R5, desc[UR6][R8.64+0x4] ;  /* 0x0000040608057981 */ /* 0x000162000c1e1900 */
[----:B------:R-:W-:-:S02]  /*04a0*/  IADD3 R14, PT, PT, R14, 0x10, RZ ;  /* 0x000000100e0e7810 */ /* 0x000fc40007ffe0ff */
[----:B------:R-:W-:Y:S02]  /*04b0*/  IADD3 R13, PT, PT, R13, 0x10, RZ ;  /* 0x000000100d0d7810 */ /* 0x000fe40007ffe0ff */
[----:B------:R-:W-:Y:S01]  /*04c0*/  ISETP.GE.AND P1, PT, R14, -0xc, PT ;  /* 0xfffffff40e00780c */ /* 0x000fe20003f26270 */
[----:B--2---:R-:W-:-:S04]  /*04d0*/  FADD R21, R21, -R0 ;  /* 0x8000000015157221 */ /* 0x004fc80000000000 */
[----:B------:R-:W-:-:S04]  /*04e0*/  FADD R29, R21, R10 ;  /* 0x0000000a151d7221 */ /* 0x000fc80000000000 */
[----:B------:R-:W-:-:S04]  /*04f0*/  FADD R10, R29, -R10 ;  /* 0x8000000a1d0a7221 */ /* 0x000fc80000000000 */
[----:B------:R-:W-:-:S04]  /*0500*/  FADD R21, -R21, R10 ;  /* 0x0000000a15157221 */ /* 0x000fc80000000100 */
[----:B---3--:R-:W-:-:S04]  /*0510*/  FADD R20, -R21, R20 ;  /* 0x0000001415147221 */ /* 0x008fc80000000100 */
[----:B------:R-:W-:-:S04]  /*0520*/  FADD R0, R29, R20 ;  /* 0x000000141d007221 */ /* 0x000fc80000000000 */
[----:B------:R-:W-:-:S04]  /*0530*/  FADD R29, -R29, R0 ;  /* 0x000000001d1d7221 */ /* 0x000fc80000000100 */
[----:B------:R-:W-:-:S04]  /*0540*/  FADD R20, -R20, R29 ;  /* 0x0000001d14147221 */ /* 0x000fc80000000100 */
[----:B----4-:R-:W-:-:S04]  /*0550*/  FADD R19, -R20, R19 ;  /* 0x0000001314137221 */ /* 0x010fc80000000100 */
[----:B-1----:R-:W-:-:S04]  /*0560*/  FADD R7, R0, R19 ;  /* 0x0000001300077221 */ /* 0x002fc80000000000 */
[----:B------:R-:W-:-:S04]  /*0570*/  FADD R0, -R0, R7 ;  /* 0x0000000700007221 */ /* 0x000fc80000000100 */
[----:B------:R-:W-:-:S04]  /*0580*/  FADD R19, -R19, R0 ;  /* 0x0000000013137221 */ /* 0x000fc80000000100 */
[----:B-----5:R-:W-:-:S04]  /*0590*/  FADD R18, -R19, R18 ;  /* 0x0000001213127221 */ /* 0x020fc80000000100 */
[----:B------:R-:W-:-:S04]  /*05a0*/  FADD R0, R7, R18 ;  /* 0x0000001207007221 */ /* 0x000fc80000000000 */
[----:B------:R-:W-:-:S04]  /*05b0*/  FADD R7, -R7, R0 ;  /* 0x0000000007077221 */ /* 0x000fc80000000100 */
[----:B------:R-:W-:-:S04]  /*05c0*/  FADD R18, -R18, R7 ;  /* 0x0000000712127221 */ /* 0x000fc80000000100 */
[----:B------:R-:W-:-:S04]  /*05d0*/  FADD R17, -R18, R17 ;  /* 0x0000001112117221 */ /* 0x000fc80000000100 */
        /* <DEDUP_REMOVED lines=16> */
[----:B0-----:R-:W-:-:S04]  /*06e0*/  FADD R9, R6, R7 ;  /* 0x0000000706097221 */ /* 0x001fc80000000000 */
        /* <DEDUP_REMOVED lines=31> */
.L_x_33:
[----:B------:R-:W-:Y:S05]  /*08e0*/  BSYNC.RECONVERGENT B2 ;  /* 0x0000000000027941 */ /* 0x000fea0003800200 */
.L_x_32:
[----:B------:R-:W-:Y:S01]  /*08f0*/  IADD3 R4, PT, PT, -R14, RZ, RZ ;  /* 0x000000ff0e047210 */ /* 0x000fe20007ffe1ff */
[----:B------:R-:W-:Y:S03]  /*0900*/  BSSY.RECONVERGENT B2, `(.L_x_35) ;  /* 0x0000031000027945 */ /* 0x000fe60003800200 */
[----:B------:R-:W-:-:S13]  /*0910*/  ISETP.GT.AND P1, PT, R4, 0x4, PT ;  /* 0x000000040400780c */ /* 0x000fda0003f24270 */
[----:B------:R-:W-:Y:S05]  /*0920*/  @!P1 BRA `(.L_x_36) ;  /* 0x0000000000b89947 */ /* 0x000fea0003800000 */
        /* <DEDUP_REMOVED lines=10> */
[----:B------:R1:W5:Y:S01]  /*09d0*/  LDG.E R15, desc[UR6][R4.64+0x4] ;  /* 0x00000406040f7981 */ /* 0x000362000c1e1900 */
[----:B------:R-:W-:Y:S01]  /*09e0*/  PLOP3.LUT P0, PT, PT, PT, PT, 0x8, 0x80 ;  /* 0x000000000080781c */ /* 0x000fe20003f0e170 */
[----:B------:R-:W-:Y:S01]  /*09f0*/  VIADD R13, R13, 0x8 ;  /* 0x000000080d0d7836 */ /* 0x000fe20000000000 */
[----:B------:R-:W-:Y:S01]  /*0a00*/  IADD3 R14, PT, PT, R14, 0x8, RZ ;  /* 0x000000080e0e7810 */ /* 0x000fe20007ffe0ff */
        /* <DEDUP_REMOVED lines=9> */
[----:B0-----:R-:W-:-:S04]  /*0aa0*/  FADD R17, R0, R21 ;  /* 0x0000001500117221 */ /* 0x001fc80000000000 */
[----:B------:R-:W-:-:S04]  /*0ab0*/  FADD R0, -R0, R17 ;  /* 0x0000001100007221 */ /* 0x000fc80000000100 */
[----:B------:R-:W-:-:S04]  /*0ac0*/  FADD R0, -R21, R0 ;  /* 0x0000000015007221 */ /* 0x000fc80000000100 */
[----:B-----5:R-:W-:-:S04]  /*0ad0*/  FADD R0, -R0, R9 ;  /* 0x0000000900007221 */ /* 0x020fc80000000100 */
[----:B-1----:R-:W-:-:S04]  /*0ae0*/  FADD R4, R17, R0 ;  /* 0x0000000011047221 */ /* 0x002fc80000000000 */
        /* <DEDUP_REMOVED lines=17> */
[----:B------:R-:W-:-:S07]  /*0c00*/  FADD R0, -R0, R7 ;  /* 0x0000000700007221 */ /* 0x000fce0000000100 */
.L_x_36:
[----:B------:R-:W-:Y:S05]  /*0c10*/  BSYNC.RECONVERGENT B2 ;  /* 0x0000000000027941 */ /* 0x000fea0003800200 */
.L_x_35:
[----:B------:R-:W-:-:S13]  /*0c20*/  ISETP.NE.OR P0, PT, R14, RZ, P0 ;  /* 0x000000ff0e00720c */ /* 0x000fda0000705670 */
[----:B------:R-:W-:Y:S05]  /*0c30*/  @!P0 BREAK.RELIABLE B1 ;  /* 0x0000000000018942 */ /* 0x000fea0003800100 */
[----:B------:R-:W-:Y:S05]  /*0c40*/  @!P0 BRA `(.L_x_26) ;  /* 0x0000000000688947 */ /* 0x000fea0003800000 */
.L_x_31:
[----:B------:R-:W-:Y:S05]  /*0c50*/  BSYNC.RELIABLE B1 ;  /* 0x0000000000017941 */ /* 0x000fea0003800100 */
.L_x_30:
[----:B------:R-:W-:-:S05]  /*0c60*/  IMAD.WIDE R4, R13, 0x4, R2 ;  /* 0x000000040d047825 */ /* 0x000fca00078e0202 */
[----:B------:R-:W2:Y:S04]  /*0c70*/  LDG.E R7, desc[UR6][R4.64+-0x8] ;  /* 0xfffff80604077981 */ /* 0x000ea8000c1e1900 */
[----:B------:R-:W3:Y:S04]  /*0c80*/  LDG.E R15, desc[UR6][R4.64+-0x4] ;  /* 0xfffffc06040f7981 */ /* 0x000ee8000c1e1900 */
[----:B------:R-:W4:Y:S04]  /*0c90*/  LDG.E R6, desc[UR6][R4.64] ;  /* 0x0000000604067981 */ /* 0x000f28000c1e1900 */
[----:B------:R-:W5:Y:S01]  /*0ca0*/  LDG.E R17, desc[UR6][R4.64+0x4] ;  /* 0x0000040604117981 */ /* 0x000f62000c1e1900 */
[----:B------:R-:W-:-:S02]  /*0cb0*/  IADD3 R14, PT, PT, R14, 0x4, RZ ;  /* 0x000000040e0e7810 */ /* 0x000fc40007ffe0ff */
[----:B------:R-:W-:Y:S02]  /*0cc0*/  IADD3 R13, PT, PT, R13, 0x4, RZ ;  /* 0x000000040d0d7810 */ /* 0x000fe40007ffe0ff */
[----:B------:R-:W-:Y:S01]  /*0cd0*/  ISETP.NE.AND P0, PT, R14, RZ, PT ;  /* 0x000000ff0e00720c */ /* 0x000fe20003f05270 */
        /* <DEDUP_REMOVED lines=9> */
[----:B------:R-:W-:-:S04]  /*0d70*/  FADD R7, R0, R9 ;  /* 0x0000000900077221 */ /* 0x000fc80000000000 */
[----:B------:R-:W-:-:S04]  /*0d80*/  FADD R0, -R0, R7 ;  /* 0x0000000700007221 */ /* 0x000fc80000000100 */
[----:B------:R-:W-:-:S04]  /*0d90*/  FADD R0, -R9, R0 ;  /* 0x0000000009007221 */ /* 0x000fc80000000100 */
[----:B-----5:R-:W-:-:S04]  /*0da0*/  FADD R0, -R0, R17 ;  /* 0x0000001100007221 */ /* 0x020fc80000000100 */
[----:B------:R-:W-:-:S04]  /*0db0*/  FADD R10, R7, R0 ;  /* 0x00000000070a7221 */ /* 0x000fc80000000000 */
[----:B------:R-:W-:-:S04]  /*0dc0*/  FADD R7, -R7, R10 ;  /* 0x0000000a07077221 */ /* 0x000fc80000000100 */
[----:B------:R-:W-:Y:S01]  /*0dd0*/  FADD R0, -R0, R7 ;  /* 0x0000000700007221 */ /* 0x000fe20000000100 */
[----:B------:R-:W-:Y:S06]  /*0de0*/  @P0 BRA `(.L_x_30) ;  /* 0xfffffffc009c0947 */ /* 0x000fec000383ffff */
.L_x_26:
[----:B------:R-:W-:Y:S05]  /*0df0*/  BSYNC.RECONVERGENT B0 ;  /* 0x0000000000007941 */ /* 0x000fea0003800200 */
.L_x_25:
[----:B------:R-:W-:Y:S05]  /*0e00*/  WARPSYNC.ALL ;  /* 0x0000000000007948 */ /* 0x000fea0003800000 */
        /* <DEDUP_REMOVED lines=8> */
[C---:B------:R-:W-:Y:S02]  /*0e90*/  IADD3 R2, PT, PT, R12.reuse, -R12, RZ ;  /* 0x8000000c0c027210 */ /* 0x040fe40007ffe0ff */
[----:B------:R-:W-:Y:S02]  /*0ea0*/  IADD3 R12, PT, PT, -R12, 0x4, R12 ;  /* 0x000000040c0c7810 */ /* 0x000fe40007ffe10c */
[C---:B------:R-:W-:Y:S02]  /*0eb0*/  ISETP.EQ.AND P1, PT, R2.reuse, RZ, PT ;  /* 0x000000ff0200720c */ /* 0x040fe40003f22270 */
[----:B------:R-:W-:Y:S01]  /*0ec0*/  ISETP.EQ.AND P2, PT, R2, 0x4, PT ;  /* 0x000000040200780c */ /* 0x000fe20003f42270 */
[----:B------:R-:W-:Y:S01]  /*0ed0*/  HFMA2 R2, -RZ, RZ, 0, 1.9073486328125e-06 ;  /* 0x00000020ff027431 */ /* 0x000fe200000001ff */
[C---:B------:R-:W-:Y:S02]  /*0ee0*/  ISETP.EQ.AND P3, PT, R12.reuse, RZ, PT ;  /* 0x000000ff0c00720c */ /* 0x040fe40003f62270 */
[----:B------:R-:W-:-:S07]  /*0ef0*/  ISETP.EQ.AND P4, PT, R12, 0x4, PT ;  /* 0x000000040c00780c */ /* 0x000fce0003f82270 */
[----:B0-----:R-:W-:Y:S02]  /*0f00*/  @P1 MOV R10, RZ ;  /* 0x000000ff000a1202 */ /* 0x001fe40000000f00 */
[----:B------:R-:W-:Y:S02]  /*0f10*/  @P2 MOV R0, RZ ;  /* 0x000000ff00002202 */ /* 0x000fe40000000f00 */
[----:B------:R-:W-:Y:S02]  /*0f20*/  @P3 IMAD.MOV.U32 R10, RZ, RZ, RZ ;  /* 0x000000ffff0a3224 */ /* 0x000fe400078e00ff */
[----:B------:R-:W-:-:S07]  /*0f30*/  @P4 MOV R0, RZ ;  /* 0x000000ff00004202 */ /* 0x000fce0000000f00 */
.L_x_37:
[----:B------:R-:W0:Y:S01]  /*0f40*/  LDS.128 R4, [R2+UR4+-0x20] ;  /* 0xffffe00402047984 */ /* 0x000e220008000c00 */
[----:B------:R-:W-:Y:S02]  /*0f50*/  @P3 MOV R3, R10 ;  /* 0x0000000a00033202 */ /* 0x000fe40000000f00 */
[----:B------:R-:W-:Y:S02]  /*0f60*/  @P4 MOV R3, R0 ;  /* 0x0000000000034202 */ /* 0x000fe40000000f00 */
[----:B------:R-:W-:Y:S02]  /*0f70*/  @P1 MOV R9, R10 ;  /* 0x0000000a00091202 */ /* 0x000fe40000000f00 */
[----:B------:R-:W-:Y:S02]  /*0f80*/  @P2 MOV R9, R0 ;  /* 0x0000000000092202 */ /* 0x000fe40000000f00 */
[----:B------:R-:W-:Y:S01]  /*0f90*/  @P1 MOV R8, R10 ;  /* 0x0000000a00081202 */ /* 0x000fe20000000f00 */
[----:B------:R-:W-:-:S02]  /*0fa0*/  @P2 IMAD.MOV.U32 R8, RZ, RZ, R0 ;  /* 0x000000ffff082224 */ /* 0x000fc400078e0000 */
[----:B0-----:R-:W-:-:S04]  /*0fb0*/  FADD R4, R4, -R3 ;  /* 0x8000000304047221 */ /* 0x001fc80000000000 */
[----:B------:R-:W-:-:S04]  /*0fc0*/  FADD R3, R4, R9 ;  /* 0x0000000904037221 */ /* 0x000fc80000000000 */
[----:B------:R-:W-:-:S04]  /*0fd0*/  FADD R9, R3, -R8 ;  /* 0x8000000803097221 */ /* 0x000fc80000000000 */
[----:B------:R-:W-:-:S05]  /*0fe0*/  FADD R9, -R4, R9 ;  /* 0x0000000904097221 */ /* 0x000fca0000000100 */
[-C--:B------:R-:W-:Y:S02]  /*0ff0*/  @P3 MOV R10, R9.reuse ;  /* 0x00000009000a3202 */ /* 0x080fe40000000f00 */
[----:B------:R-:W-:Y:S02]  /*1000*/  @P4 MOV R0, R9 ;  /* 0x0000000900004202 */ /* 0x000fe40000000f00 */
[-C--:B------:R-:W-:Y:S02]  /*1010*/  @P1 MOV R10, R3.reuse ;  /* 0x00000003000a1202 */ /* 0x080fe40000000f00 */
[----:B------:R-:W-:Y:S02]  /*1020*/  @P2 MOV R0, R3 ;  /* 0x0000000300002202 */ /* 0x000fe40000000f00 */
[-C--:B------:R-:W-:Y:S02]  /*1030*/  @P3 MOV R4, R10.reuse ;  /* 0x0000000a00043202 */ /* 0x080fe40000000f00 */
[----:B------:R-:W-:Y:S01]  /*1040*/  @P1 MOV R8, R10 ;  /* 0x0000000a00081202 */ /* 0x000fe20000000f00 */
[----:B------:R-:W-:Y:S01]  /*1050*/  @P4 IMAD.MOV.U32 R4, RZ, RZ, R0 ;  /* 0x000000ffff044224 */ /* 0x000fe200078e0000 */
[----:B------:R-:W-:-:S02]  /*1060*/  @P2 MOV R8, R0 ;  /* 0x0000000000082202 */ /* 0x000fc40000000f00 */
[----:B------:R-:W-:Y:S01]  /*1070*/  @P1 MOV R12, R10 ;  /* 0x0000000a000c1202 */ /* 0x000fe20000000f00 */
[----:B------:R-:W-:Y:S01]  /*1080*/  FADD R5, R5, -R4 ;  /* 0x8000000405057221 */ /* 0x000fe20000000000 */
[----:B------:R-:W-:-:S03]  /*1090*/  @P2 MOV R12, R0 ;  /* 0x00000000000c2202 */ /* 0x000fc60000000f00 */
[----:B------:R-:W-:-:S04]  /*10a0*/  FADD R3, R5, R8 ;  /* 0x0000000805037221 */ /* 0x000fc80000000000 */
[----:B------:R-:W-:Y:S02]  /*10b0*/  FADD R4, R3, -R12 ;  /* 0x8000000c03047221 */ /* 0x000fe40000000000 */
[----:B------:R-:W0:Y:S02]  /*10c0*/  LDS.128 R12, [R2+UR4+-0x10] ;  /* 0xfffff004020c7984 */ /* 0x000e240008000c00 */
[----:B------:R-:W-:-:S05]  /*10d0*/  FADD R4, -R5, R4 ;  /* 0x0000000405047221 */ /* 0x000fca0000000100 */
[-C--:B------:R-:W-:Y:S02]  /*10e0*/  @P3 MOV R10, R4.reuse ;  /* 0x00000004000a3202 */ /* 0x080fe40000000f00 */
[----:B------:R-:W-:Y:S01]  /*10f0*/  @P4 MOV R0, R4 ;  /* 0x0000000400004202 */ /* 0x000fe20000000f00 */
[----:B------:R-:W-:Y:S01]  /*1100*/  @P2 IMAD.MOV.U32 R0, RZ, RZ, R3 ;  /* 0x000000ffff002224 */ /* 0x000fe200078e0003 */
[----:B------:R-:W-:-:S04]  /*1110*/  @P1 MOV R10, R3 ;  /* 0x00000003000a1202 */ /* 0x000fc80000000f00 */
[----:B------:R-:W-:Y:S02]  /*1120*/  @P3 MOV R3, R10 ;  /* 0x0000000a00033202 */ /* 0x000fe40000000f00 */
[----:B------:R-:W-:Y:S02]  /*1130*/  @P4 MOV R3, R0 ;  /* 0x0000000000034202 */ /* 0x000fe40000000f00 */
[----:B------:R-:W-:Y:S02]  /*1140*/  @P1 MOV R5, R10 ;  /* 0x0000000a00051202 */ /* 0x000fe40000000f00 */
[----:B------:R-:W-:Y:S01]  /*1150*/  @P2 MOV R5, R0 ;  /* 0x0000000000052202 */ /* 0x000fe20000000f00 */
[----:B------:R-:W-:Y:S01]  /*1160*/  FADD R6, R6, -R3 ;  /* 0x8000000306067221 */ /* 0x000fe20000000000 */
[----:B------:R-:W-:Y:S02]  /*1170*/  @P1 MOV R4, R10 ;  /* 0x0000000a00041202 */ /* 0x000fe40000000f00 */
[----:B------:R-:W-:Y:S01]  /*1180*/  @P2 MOV R4, R0 ;  /* 0x0000000000042202 */ /* 0x000fe20000000f00 */
[----:B------:R-:W-:-:S04]  /*1190*/  FADD R3, R6, R5 ;  /* 0x0000000506037221 */ /* 0x000fc80000000000 */
[----:B------:R-:W-:-:S04]  /*11a0*/  FADD R5, R3, -R4 ;  /* 0x8000000403057221 */ /* 0x000fc80000000000 */
[----:B------:R-:W-:-:S04]  /*11b0*/  FADD R5, -R6, R5 ;  /* 0x0000000506057221 */ /* 0x000fc80000000100 */
[----:B------:R-:W-:Y:S01]  /*11c0*/  @P3 IMAD.MOV.U32 R10, RZ, RZ, R5 ;  /* 0x000000ffff0a3224 */ /* 0x000fe200078e0005 */
[----:B------:R-:W-:Y:S02]  /*11d0*/  @P4 MOV R0, R5 ;  /* 0x0000000500004202 */ /* 0x000fe40000000f00 */
[-C--:B------:R-:W-:Y:S02]  /*11e0*/  @P1 MOV R10, R3.reuse ;  /* 0x00000003000a1202 */ /* 0x080fe40000000f00 */
[----:B------:R-:W-:Y:S02]  /*11f0*/  @P2 MOV R0, R3 ;  /* 0x0000000300002202 */ /* 0x000fe40000000f00 */
[----:B------:R-:W-:Y:S01]  /*1200*/  @P3 MOV R4, R10 ;  /* 0x0000000a00043202 */ /* 0x000fe20000000f00 */
[----:B------:R-:W-:Y:S01]  /*1210*/  @P1 IMAD.MOV.U32 R8, RZ, RZ, R10 ;  /* 0x000000ffff081224 */ /* 0x000fe200078e000a */
[----:B------:R-:W-:Y:S02]  /*1220*/  @P4 MOV R4, R0 ;  /* 0x0000000000044202 */ /* 0x000fe40000000f00 */
[----:B------:R-:W-:-:S02]  /*1230*/  @P1 MOV R6, R10 ;  /* 0x0000000a00061202 */ /* 0x000fc40000000f00 */
[-C--:B------:R-:W-:Y:S01]  /*1240*/  @P2 MOV R6, R0.reuse ;  /* 0x0000000000062202 */ /* 0x080fe20000000f00 */
[----:B------:R-:W-:Y:S01]  /*1250*/  FADD R7, R7, -R4 ;  /* 0x8000000407077221 */ /* 0x000fe20000000000 */
[----:B------:R-:W-:-:S03]  /*1260*/  @P2 MOV R8, R0 ;  /* 0x0000000000082202 */ /* 0x000fc60000000f00 */
[----:B------:R-:W-:-:S04]  /*1270*/  FADD R3, R7, R6 ;  /* 0x0000000607037221 */ /* 0x000fc80000000000 */
[----:B------:R-:W-:-:S04]  /*1280*/  FADD R4, R3, -R8 ;  /* 0x8000000803047221 */ /* 0x000fc80000000000 */
[----:B------:R-:W-:-:S05]  /*1290*/  FADD R4, -R7, R4 ;  /* 0x0000000407047221 */ /* 0x000fca0000000100 */
[-C--:B------:R-:W-:Y:S02]  /*12a0*/  @P3 MOV R10, R4.reuse ;  /* 0x00000004000a3202 */ /* 0x080fe40000000f00 */
[-C--:B------:R-:W-:Y:S02]  /*12b0*/  @P1 MOV R10, R3.reuse ;  /* 0x00000003000a1202 */ /* 0x080fe40000000f00 */
[----:B------:R-:W-:Y:S02]  /*12c0*/  @P4 MOV R0, R4 ;  /* 0x0000000400004202 */ /* 0x000fe40000000f00 */
[----:B------:R-:W-:Y:S01]  /*12d0*/  @P2 MOV R0, R3 ;  /* 0x0000000300002202 */ /* 0x000fe20000000f00 */
[----:B------:R-:W-:Y:S01]  /*12e0*/  @P3 IMAD.MOV.U32 R3, RZ, RZ, R10 ;  /* 0x000000ffff033224 */ /* 0x000fe200078e000a */
[----:B------:R-:W-:Y:S02]  /*12f0*/  @P1 MOV R5, R10 ;  /* 0x0000000a00051202 */ /* 0x000fe40000000f00 */
[----:B------:R-:W-:-:S02]  /*1300*/  @P4 MOV R3, R0 ;  /* 0x0000000000034202 */ /* 0x000fc40000000f00 */
[----:B------:R-:W-:Y:S02]  /*1310*/  @P2 MOV R5, R0 ;  /* 0x0000000000052202 */ /* 0x000fe40000000f00 */
[----:B------:R-:W-:Y:S01]  /*1320*/  @P1 MOV R4, R10 ;  /* 0x0000000a00041202 */ /* 0x000fe20000000f00 */
[----:B0-----:R-:W-:Y:S01]  /*1330*/  FADD R12, R12, -R3 ;  /* 0x800000030c0c7221 */ /* 0x001fe20000000000 */
[----:B------:R-:W-:-:S03]  /*1340*/  @P2 MOV R4, R0 ;  /* 0x0000000000042202 */ /* 0x000fc60000000f00 */
[----:B------:R-:W-:-:S04]  /*1350*/  FADD R3, R12, R5 ;  /* 0x000000050c037221 */ /* 0x000fc80000000000 */
[----:B------:R-:W-:-:S04]  /*1360*/  FADD R5, R3, -R4 ;  /* 0x8000000403057221 */ /* 0x000fc80000000000 */
[----:B------:R-:W-:-:S04]  /*1370*/  FADD R5, -R12, R5 ;  /* 0x000000050c057221 */ /* 0x000fc80000000100 */
[----:B------:R-:W-:Y:S01]  /*1380*/  @P4 IMAD.MOV.U32 R0, RZ, RZ, R5 ;  /* 0x000000ffff004224 */ /* 0x000fe200078e0005 */
[----:B------:R-:W-:Y:S02]  /*1390*/  @P3 MOV R10, R5 ;  /* 0x00000005000a3202 */ /* 0x000fe40000000f00 */
[-C--:B------:R-:W-:Y:S02]  /*13a0*/  @P1 MOV R10, R3.reuse ;  /* 0x00000003000a1202 */ /* 0x080fe40000000f00 */
[----:B------:R-:W-:Y:S02]  /*13b0*/  @P2 MOV R0, R3 ;  /* 0x0000000300002202 */ /* 0x000fe40000000f00 */
[----:B------:R-:W-:Y:S02]  /*13c0*/  @P3 MOV R4, R10 ;  /* 0x0000000a00043202 */ /* 0x000fe40000000f00 */
[----:B------:R-:W-:Y:S02]  /*13d0*/  @P4 MOV R4, R0 ;  /* 0x0000000000044202 */ /* 0x000fe40000000f00 */
[-C--:B------:R-:W-:Y:S01]  /*13e0*/  @P1 MOV R6, R10.reuse ;  /* 0x0000000a00061202 */ /* 0x080fe20000000f00 */
[----:B------:R-:W-:Y:S01]  /*13f0*/  @P2 IMAD.MOV.U32 R6, RZ, RZ, R0 ;  /* 0x000000ffff062224 */ /* 0x000fe200078e0000 */
[----:B------:R-:W-:Y:S01]  /*1400*/  @P1 MOV R8, R10 ;  /* 0x0000000a00081202 */ /* 0x000fe20000000f00 */
[----:B------:R-:W-:Y:S01]  /*1410*/  FADD R13, R13, -R4 ;  /* 0x800000040d0d7221 */ /* 0x000fe20000000000 */
[----:B------:R-:W-:-:S03]  /*1420*/  @P2 MOV R8, R0 ;  /* 0x0000000000082202 */ /* 0x000fc60000000f00 */
[----:B------:R-:W-:-:S04]  /*1430*/  FADD R3, R13, R6 ;  /* 0x000000060d037221 */ /* 0x000fc80000000000 */
[----:B------:R-:W-:-:S04]  /*1440*/  FADD R4, R3, -R8 ;  /* 0x8000000803047221 */ /* 0x000fc80000000000 */
[----:B------:R-:W-:-:S05]  /*1450*/  FADD R4, -R13, R4 ;  /* 0x000000040d047221 */ /* 0x000fca0000000100 */
[-C--:B------:R-:W-:Y:S02]  /*1460*/  @P3 MOV R10, R4.reuse ;  /* 0x00000004000a3202 */ /* 0x080fe40000000f00 */
[----:B------:R-:W-:Y:S02]  /*1470*/  @P4 MOV R0, R4 ;  /* 0x0000000400004202 */ /* 0x000fe40000000f00 */
[-C--:B------:R-:W-:Y:S02]  /*1480*/  @P1 MOV R10, R3.reuse ;  /* 0x00000003000a1202 */ /* 0x080fe40000000f00 */
[----:B------:R-:W-:Y:S02]  /*1490*/  @P2 MOV R0, R3 ;  /* 0x0000000300002202 */ /* 0x000fe40000000f00 */
[----:B------:R-:W-:Y:S01]  /*14a0*/  @P3 MOV R3, R10 ;  /* 0x0000000a00033202 */ /* 0x000fe20000000f00 */
[----:B------:R-:W-:Y:S01]  /*14b0*/  @P1 IMAD.MOV.U32 R5, RZ, RZ, R10 ;  /* 0x000000ffff051224 */ /* 0x000fe200078e000a */
[----:B------:R-:W-:-:S02]  /*14c0*/  @P4 MOV R3, R0 ;  /* 0x0000000000034202 */ /* 0x000fc40000000f00 */
[----:B------:R-:W-:Y:S02]  /*14d0*/  @P2 MOV R5, R0 ;  /* 0x0000000000052202 */ /* 0x000fe40000000f00 */
[----:B------:R-:W-:Y:S01]  /*14e0*/  @P1 MOV R4, R10 ;  /* 0x0000000a00041202 */ /* 0x000fe20000000f00 */
[----:B------:R-:W-:Y:S01]  /*14f0*/  FADD R14, R14, -R3 ;  /* 0x800000030e0e7221 */ /* 0x000fe20000000000 */
[----:B------:R-:W-:-:S03]  /*1500*/  @P2 MOV R4, R0 ;  /* 0x0000000000042202 */ /* 0x000fc60000000f00 */
[----:B------:R-:W-:-:S04]  /*1510*/  FADD R3, R14, R5 ;  /* 0x000000050e037221 */ /* 0x000fc80000000000 */
[----:B------:R-:W-:-:S04]  /*1520*/  FADD R5, R3, -R4 ;  /* 0x8000000403057221 */ /* 0x000fc80000000000 */
[----:B------:R-:W-:-:S05]  /*1530*/  FADD R5, -R14, R5 ;  /* 0x000000050e057221 */ /* 0x000fca0000000100 */
[-C--:B------:R-:W-:Y:S01]  /*1540*/  @P3 MOV R10, R5.reuse ;  /* 0x00000005000a3202 */ /* 0x080fe20000000f00 */
[----:B------:R-:W-:Y:S01]  /*1550*/  @P1 IMAD.MOV.U32 R10, RZ, RZ, R3 ;  /* 0x000000ffff0a1224 */ /* 0x000fe200078e0003 */
[----:B------:R-:W-:Y:S02]  /*1560*/  @P4 MOV R0, R5 ;  /* 0x0000000500004202 */ /* 0x000fe40000000f00 */
[----:B------:R-:W0:Y:S01]  /*1570*/  LDS.128 R4, [R2+UR4] ;  /* 0x0000000402047984 */ /* 0x000e220008000c00 */
[----:B------:R-:W-:Y:S02]  /*1580*/  @P2 MOV R0, R3 ;  /* 0x0000000300002202 */ /* 0x000fe40000000f00 */
[----:B------:R-:W-:Y:S02]  /*1590*/  @P3 MOV R8, R10 ;  /* 0x0000000a00083202 */ /* 0x000fe40000000f00 */
[----:B------:R-:W-:Y:S02]  /*15a0*/  @P4 MOV R8, R0 ;  /* 0x0000000000084202 */ /* 0x000fe40000000f00 */
[----:B------:R-:W-:-:S02]  /*15b0*/  @P1 MOV R12, R10 ;  /* 0x0000000a000c1202 */ /* 0x000fc40000000f00 */
[----:B------:R-:W-:Y:S01]  /*15c0*/  @P2 MOV R12, R0 ;  /* 0x00000000000c2202 */ /* 0x000fe20000000f00 */
[----:B------:R-:W-:Y:S01]  /*15d0*/  FADD R15, R15, -R8 ;  /* 0x800000080f0f7221 */ /* 0x000fe20000000000 */
[----:B------:R-:W-:Y:S01]  /*15e0*/  @P1 MOV R14, R10 ;  /* 0x0000000a000e1202 */ /* 0x000fe20000000f00 */
[----:B------:R-:W-:Y:S02]  /*15f0*/  @P2 IMAD.MOV.U32 R14, RZ, RZ, R0 ;  /* 0x000000ffff0e2224 */ /* 0x000fe400078e0000 */
        /* <DEDUP_REMOVED lines=12> */
[----:B0-----:R-:W-:Y:S01]  /*16c0*/  FADD R4, R4, -R3 ;  /* 0x8000000304047221 */ /* 0x001fe20000000000 */
[----:B------:R-:W-:-:S03]  /*16d0*/  @P2 MOV R8, R0 ;  /* 0x0000000000082202 */ /* 0x000fc60000000f00 */
[----:B------:R-:W-:-:S04]  /*16e0*/  FADD R3, R4, R9 ;  /* 0x0000000904037221 */ /* 0x000fc80000000000 */
[----:B------:R-:W-:-:S04]  /*16f0*/  FADD R9, R3, -R8 ;  /* 0x8000000803097221 */ /* 0x000fc80000000000 */
        /* <DEDUP_REMOVED lines=13> */
[----:B------:R-:W-:Y:S02]  /*17d0*/  FADD R4, R3, -R12 ;  /* 0x8000000c03047221 */ /* 0x000fe40000000000 */
[----:B------:R0:W1:Y:S02]  /*17e0*/  LDS.128 R12, [R2+UR4+0x10] ;  /* 0x00001004020c7984 */ /* 0x0000640008000c00 */
        /* <DEDUP_REMOVED lines=11> */
[----:B------:R-:W-:Y:S02]  /*18a0*/  @P2 MOV R4, R0 ;  /* 0x0000000000042202 */ /* 0x000fe40000000f00 */
[----:B0-----:R-:W-:Y:S01]  /*18b0*/  IADD3 R2, PT, PT, R2, 0x40, RZ ;  /* 0x0000004002027810 */ /* 0x001fe20007ffe0ff */
[----:B------:R-:W-:-:S03]  /*18c0*/  FADD R3, R6, R5 ;  /* 0x0000000506037221 */ /* 0x000fc60000000000 */
[----:B------:R-:W-:Y:S01]  /*18d0*/  ISETP.NE.AND P0, PT, R2, 0x220, PT ;  /* 0x000002200200780c */ /* 0x000fe20003f05270 */
[----:B------:R-:W-:-:S04]  /*18e0*/  FADD R5, R3, -R4 ;  /* 0x8000000403057221 */ /* 0x000fc80000000000 */
[----:B------:R-:W-:-:S05]  /*18f0*/  FADD R5, -R6, R5 ;  /* 0x0000000506057221 */ /* 0x000fca0000000100 */
[----:B------:R-:W-:Y:S02]  /*1900*/  @P3 MOV R10, R5 ;  /* 0x00000005000a3202 */ /* 0x000fe40000000f00 */
[----:B------:R-:W-:Y:S02]  /*1910*/  @P1 MOV R10, R3 ;  /* 0x00000003000a1202 */ /* 0x000fe40000000f00 */
[----:B------:R-:W-:Y:S02]  /*1920*/  @P4 MOV R0, R5 ;  /* 0x0000000500004202 */ /* 0x000fe40000000f00 */
[----:B------:R-:W-:Y:S01]  /*1930*/  @P2 MOV R0, R3 ;  /* 0x0000000300002202 */ /* 0x000fe20000000f00 */
[----:B------:R-:W-:Y:S01]  /*1940*/  @P3 IMAD.MOV.U32 R4, RZ, RZ, R10 ;  /* 0x000000ffff043224 */ /* 0x000fe200078e000a */
[----:B------:R-:W-:Y:S02]  /*1950*/  @P1 MOV R6, R10 ;  /* 0x0000000a00061202 */ /* 0x000fe40000000f00 */
[----:B------:R-:W-:-:S02]  /*1960*/  @P4 MOV R4, R0 ;  /* 0x0000000000044202 */ /* 0x000fc40000000f00 */
[----:B------:R-:W-:Y:S02]  /*1970*/  @P2 MOV R6, R0 ;  /* 0x0000000000062202 */ /* 0x000fe40000000f00 */
[----:B------:R-:W-:Y:S01]  /*1980*/  @P1 MOV R8, R10 ;  /* 0x0000000a00081202 */ /* 0x000fe20000000f00 */
[----:B------:R-:W-:Y:S01]  /*1990*/  FADD R7, R7, -R4 ;  /* 0x8000000407077221 */ /* 0x000fe20000000000 */
        /* <DEDUP_REMOVED lines=13> */
[----:B-1----:R-:W-:Y:S01]  /*1a70*/  FADD R12, R12, -R3 ;  /* 0x800000030c0c7221 */ /* 0x002fe20000000000 */
        /* <DEDUP_REMOVED lines=49> */
[----:B------:R-:W-:Y:S01]  /*1d90*/  @P2 MOV R0, R3 ;  /* 0x0000000300002202 */ /* 0x000fe20000000f00 */
[----:B------:R-:W-:Y:S06]  /*1da0*/  @P0 BRA `(.L_x_37) ;  /* 0xfffffff000640947 */ /* 0x000fec000383ffff */
[----:B------:R-:W0:Y:S01]  /*1db0*/  LDC R6, c[0x0][0x380] ;  /* 0x0000e000ff067b82 */ /* 0x000e220000000800 */
[----:B------:R-:W-:-:S04]  /*1dc0*/  @P2 MOV R10, R0 ;  /* 0x00000000000a2202 */ /* 0x000fc80000000f00 */
[----:B------:R1:W2:Y:S01]  /*1dd0*/  F2F.F64.F32 R4, R10 ;  /* 0x0000000a00047310 */ /* 0x0002a20000201800 */
[----:B0-----:R-:W-:-:S04]  /*1de0*/  FFMA R2, R6, R6, R6 ;  /* 0x0000000606027223 */ /* 0x001fc80000000006 */
[----:B------:R-:W-:-:S04]  /*1df0*/  FADD R2, R2, 1 ;  /* 0x3f80000002027421 */ /* 0x000fc80000000000 */
[----:B------:R1:W0:Y:S01]  /*1e00*/  MUFU.RSQ R3, R2 ;  /* 0x0000000200037308 */ /* 0x0002220000001400 */
[----:B------:R-:W-:-:S04]  /*1e10*/  IADD3 R0, PT, PT, R2, -0xd000000, RZ ;  /* 0xf300000002007810 */ /* 0x000fc80007ffe0ff */
[----:B------:R-:W-:Y:S01]  /*1e20*/  ISETP.GT.U32.AND P0, PT, R0, 0x727fffff, PT ;  /* 0x727fffff0000780c */ /* 0x000fe20003f04070 */
[----:B------:R-:W-:-:S12]  /*1e30*/  FADD R0, R6, 1 ;  /* 0x3f80000006007421 */ /* 0x000fd80000000000 */
[----:B012---:R-:W-:Y:S05]  /*1e40*/  @!P0 BRA `(.L_x_38) ;  /* 0x0000000000108947 */ /* 0x007fea0003800000 */
[----:B------:R-:W-:-:S07]  /*1e50*/  MOV R9, 0x1e70 ;  /* 0x00001e7000097802 */ /* 0x000fce0000000f00 */
[----:B------:R-:W-:Y:S05]  /*1e60*/  CALL.REL.NOINC `($__internal_2_$__cuda_sm20_sqrt_rn_f32_slowpath) ;  /* 0x0000000000d87944 */ /* 0x000fea0003c00000 */
[----:B------:R-:W-:Y:S01]  /*1e70*/  MOV R3, R7 ;  /* 0x0000000700037202 */ /* 0x000fe20000000f00 */
[----:B------:R-:W-:Y:S06]  /*1e80*/  BRA `(.L_x_39) ;  /* 0x0000000000107947 */ /* 0x000fec0003800000 */
.L_x_38:
[----:B------:R-:W-:Y:S01]  /*1e90*/  FMUL.FTZ R7, R2, R3 ;  /* 0x0000000302077220 */ /* 0x000fe20000410000 */
[----:B------:R-:W-:-:S03]  /*1ea0*/  FMUL.FTZ R3, R3, 0.5 ;  /* 0x3f00000003037820 */ /* 0x000fc60000410000 */
[----:B------:R-:W-:-:S04]  /*1eb0*/  FFMA R2, -R7, R7, R2 ;  /* 0x0000000707027223 */ /* 0x000fc80000000102 */
[----:B------:R-:W-:-:S07]  /*1ec0*/  FFMA R3, R2, R3, R7 ;  /* 0x0000000302037223 */ /* 0x000fce0000000007 */
.L_x_39:
[----:B------:R-:W0:Y:S08]  /*1ed0*/  MUFU.RCP R2, R3 ;  /* 0x0000000300027308 */ /* 0x000e300000001000 */
        /* <DEDUP_REMOVED lines=8> */
[----:B------:R-:W-:Y:S05]  /*1f60*/  CALL.REL.NOINC `($__internal_3_$__cuda_sm3x_div_rn_noftz_f32_slowpath) ;  /* 0x0000000000f87944 */ /* 0x000fea0003c00000 */
[----:B------:R-:W-:-:S07]  /*1f70*/  MOV R6, R0 ;  /* 0x0000000000067202 */ /* 0x000fce0000000f00 */
.L_x_40:
[----:B------:R-:W0:Y:S02]  /*1f80*/  LDC R7, c[0x0][0x384] ;  /* 0x0000e100ff077b82 */ /* 0x000e240000000800 */
[----:B0-----:R-:W-:-:S04]  /*1f90*/  FFMA R0, R7, R7, R7 ;  /* 0x0000000707007223 */ /* 0x001fc80000000007 */
[----:B------:R-:W-:-:S04]  /*1fa0*/  FADD R2, R0, 1 ;  /* 0x3f80000000027421 */ /* 0x000fc80000000000 */
[----:B------:R0:W1:Y:S01]  /*1fb0*/  MUFU.RSQ R3, R2 ;  /* 0x0000000200037308 */ /* 0x0000620000001400 */
[----:B------:R-:W-:-:S04]  /*1fc0*/  IADD3 R0, PT, PT, R2, -0xd000000, RZ ;  /* 0xf300000002007810 */ /* 0x000fc80007ffe0ff */
[----:B------:R-:W-:Y:S01]  /*1fd0*/  ISETP.GT.U32.AND P0, PT, R0, 0x727fffff, PT ;  /* 0x727fffff0000780c */ /* 0x000fe20003f04070 */
[----:B------:R-:W-:-:S12]  /*1fe0*/  FADD R0, R7, 1 ;  /* 0x3f80000007007421 */ /* 0x000fd80000000000 */
[----:B01----:R-:W-:Y:S05]  /*1ff0*/  @!P0 BRA `(.L_x_41) ;  /* 0x0000000000108947 */ /* 0x003fea0003800000 */
[----:B------:R-:W-:-:S07]  /*2000*/  MOV R9, 0x2020 ;  /* 0x0000202000097802 */ /* 0x000fce0000000f00 */
[----:B------:R-:W-:Y:S05]  /*2010*/  CALL.REL.NOINC `($__internal_2_$__cuda_sm20_sqrt_rn_f32_slowpath) ;  /* 0x00000000006c7944 */ /* 0x000fea0003c00000 */
[----:B------:R-:W-:Y:S01]  /*2020*/  IMAD.MOV.U32 R3, RZ, RZ, R7 ;  /* 0x000000ffff037224 */ /* 0x000fe200078e0007 */
[----:B------:R-:W-:Y:S06]  /*2030*/  BRA `(.L_x_42) ;  /* 0x0000000000107947 */ /* 0x000fec0003800000 */
.L_x_41:
[----:B------:R-:W-:Y:S01]  /*2040*/  FMUL.FTZ R7, R2, R3 ;  /* 0x0000000302077220 */ /* 0x000fe20000410000 */
[----:B------:R-:W-:-:S03]  /*2050*/  FMUL.FTZ R3, R3, 0.5 ;  /* 0x3f00000003037820 */ /* 0x000fc60000410000 */
[----:B------:R-:W-:-:S04]  /*2060*/  FFMA R2, -R7, R7, R2 ;  /* 0x0000000707027223 */ /* 0x000fc80000000102 */
[----:B------:R-:W-:-:S07]  /*2070*/  FFMA R3, R2, R3, R7 ;  /* 0x0000000302037223 */ /* 0x000fce0000000007 */
.L_x_42:
        /* <DEDUP_REMOVED lines=11> */
.L_x_43:
[----:B------:R-:W0:Y:S01]  /*2130*/  LDCU UR4, c[0x0][0x388] ;  /* 0x00007100ff0477ac */ /* 0x000e220008000800 */
[----:B------:R-:W-:-:S04]  /*2140*/  FADD R0, R7, R6 ;  /* 0x0000000607007221 */ /* 0x000fc80000000000 */
[----:B------:R-:W1:Y:S08]  /*2150*/  F2F.F64.F32 R2, R0 ;  /* 0x0000000000027310 */ /* 0x000e700000201800 */
[----:B0-----:R-:W0:Y:S01]  /*2160*/  F2F.F64.F32 R6, UR4 ;  /* 0x0000000400067d10 */ /* 0x001e220008201800 */
[----:B-1----:R-:W-:Y:S01]  /*2170*/  DFMA R2, R2, 0.5, R4 ;  /* 0x3fe000000202782b */ /* 0x002fe20000000004 */
[----:B------:R-:W1:Y:S07]  /*2180*/  LDC.64 R4, c[0x0][0x390] ;  /* 0x0000e400ff047b82 */ /* 0x000e6e0000000a00 */
[----:B0-----:R-:W-:-:S10]  /*2190*/  DMUL R2, R2, R6 ;  /* 0x0000000602027228 */ /* 0x001fd40000000000 */
[----:B------:R-:W1:Y:S02]  /*21a0*/  F2F.F32.F64 R3, R2 ;  /* 0x0000000200037310 */ /* 0x000e640000301000 */
[----:B-1----:R-:W-:Y:S01]  /*21b0*/  STG.E desc[UR6][R4.64], R3 ;  /* 0x0000000304007986 */ /* 0x002fe2000c101906 */
[----:B------:R-:W-:Y:S05]  /*21c0*/  EXIT ;  /* 0x000000000000794d */ /* 0x000fea0003800000 */
        .weak           $__internal_2_$__cuda_sm20_sqrt_rn_f32_slowpath
        .type           $__internal_2_$__cuda_sm20_sqrt_rn_f32_slowpath,@function
        .size           $__internal_2_$__cuda_sm20_sqrt_rn_f32_slowpath,($__internal_3_$__cuda_sm3x_div_rn_noftz_f32_slowpath - $__internal_2_$__cuda_sm20_sqrt_rn_f32_slowpath)
$__internal_2_$__cuda_sm20_sqrt_rn_f32_slowpath:
        /* <DEDUP_REMOVED lines=10> */
[----:B------:R-:W-:Y:S01]  /*2270*/  @!P0 MOV R3, R2 ;  /* 0x0000000200038202 */ /* 0x000fe20000000f00 */
[----:B------:R-:W-:Y:S06]  /*2280*/  @!P0 BRA `(.L_x_44) ;  /* 0x0000000000208947 */ /* 0x000fec0003800000 */
[----:B------:R-:W-:-:S04]  /*2290*/  FFMA R2, R2, 1.84467440737095516160e+19, RZ ;  /* 0x5f80000002027823 */ /* 0x000fc800000000ff */
[----:B------:R-:W0:Y:S02]  /*22a0*/  MUFU.RSQ R3, R2 ;  /* 0x0000000200037308 */ /* 0x000e240000001400 */
[----:B0-----:R-:W-:Y:S01]  /*22b0*/  FMUL.FTZ R7, R2, R3 ;  /* 0x0000000302077220 */ /* 0x001fe20000410000 */
[----:B------:R-:W-:-:S03]  /*22c0*/  FMUL.FTZ R3, R3, 0.5 ;  /* 0x3f00000003037820 */ /* 0x000fc60000410000 */
[----:B------:R-:W-:-:S04]  /*22d0*/  FADD.FTZ R8, -R7, -RZ ;  /* 0x800000ff07087221 */ /* 0x000fc80000010100 */
[----:B------:R-:W-:-:S04]  /*22e0*/  FFMA R8, R7, R8, R2 ;  /* 0x0000000807087223 */ /* 0x000fc80000000002 */
[----:B------:R-:W-:-:S04]  /*22f0*/  FFMA R3, R8, R3, R7 ;  /* 0x0000000308037223 */ /* 0x000fc80000000007 */
[----:B------:R-:W-:-:S07]  /*2300*/  FMUL.FTZ R3, R3, 2.3283064365386962891e-10 ;  /* 0x2f80000003037820 */ /* 0x000fce0000410000 */
.L_x_44:
[----:B------:R-:W-:Y:S01]  /*2310*/  MOV R7, R3 ;  /* 0x0000000300077202 */ /* 0x000fe20000000f00 */
[----:B------:R-:W-:Y:S01]  /*2320*/  HFMA2 R3, -RZ, RZ, 0, 0 ;  /* 0x00000000ff037431 */ /* 0x000fe200000001ff */
[----:B------:R-:W-:-:S04]  /*2330*/  MOV R2, R9 ;  /* 0x0000000900027202 */ /* 0x000fc80000000f00 */
[----:B------:R-:W-:Y:S05]  /*2340*/  RET.REL.NODEC R2 `(_Z20trap_kernel_fast_sumfffPfiiS_) ;  /* 0xffffffdc022c7950 */ /* 0x000fea0003c3ffff */
        .weak           $__internal_3_$__cuda_sm3x_div_rn_noftz_f32_slowpath
        .type           $__internal_3_$__cuda_sm3x_div_rn_noftz_f32_slowpath,@function
        .size           $__internal_3_$__cuda_sm3x_div_rn_noftz_f32_slowpath,(.L_x_98 - $__internal_3_$__cuda_sm3x_div_rn_noftz_f32_slowpath)
$__internal_3_$__cuda_sm3x_div_rn_noftz_f32_slowpath:
[----:B------:R-:W-:Y:S02]  /*2350*/  SHF.R.U32.HI R8, RZ, 0x17, R3 ;  /* 0x00000017ff087819 */ /* 0x000fe40000011603 */
[----:B------:R-:W-:Y:S02]  /*2360*/  SHF.R.U32.HI R7, RZ, 0x17, R0 ;  /* 0x00000017ff077819 */ /* 0x000fe40000011600 */
[----:B------:R-:W-:Y:S02]  /*2370*/  LOP3.LUT R12, R8, 0xff, RZ, 0xc0, !PT ;  /* 0x000000ff080c7812 */ /* 0x000fe400078ec0ff */
[----:B------:R-:W-:-:S03]  /*2380*/  LOP3.LUT R10, R7, 0xff, RZ, 0xc0, !PT ;  /* 0x000000ff070a7812 */ /* 0x000fc600078ec0ff */
[----:B------:R-:W-:Y:S01]  /*2390*/  VIADD R9, R12, 0xffffffff ;  /* 0xffffffff0c097836 */ /* 0x000fe20000000000 */
[----:B------:R-:W-:-:S04]  /*23a0*/  IADD3 R8, PT, PT, R10, -0x1, RZ ;  /* 0xffffffff0a087810 */ /* 0x000fc80007ffe0ff */
[----:B------:R-:W-:-:S04]  /*23b0*/  ISETP.GT.U32.AND P0, PT, R9, 0xfd, PT ;  /* 0x000000fd0900780c */ /* 0x000fc80003f04070 */
        /* <DEDUP_REMOVED lines=26> */
.L_x_45:
[----:B------:R-:W-:-:S04]  /*2560*/  LEA R8, R12, 0xc0800000, 0x17 ;  /* 0xc08000000c087811 */ /* 0x000fc800078eb8ff */
[----:B------:R-:W-:Y:S02]  /*2570*/  IADD3 R8, PT, PT, -R8, R3, RZ ;  /* 0x0000000308087210 */ /* 0x000fe40007ffe1ff */
[----:B------:R-:W-:Y:S02]  /*2580*/  IADD3 R3, PT, PT, R10, -0x7f, RZ ;  /* 0xffffff810a037810 */ /* 0x000fe40007ffe0ff */
[----:B------:R0:W1:Y:S01]  /*2590*/  MUFU.RCP R9, R8 ;  /* 0x0000000800097308 */ /* 0x0000620000001000 */
[----:B------:R-:W-:Y:S02]  /*25a0*/  FADD.FTZ R11, -R8, -RZ ;  /* 0x800000ff080b7221 */ /* 0x000fe40000010100 */
[C---:B------:R-:W-:Y:S01]  /*25b0*/  IMAD R0, R3.reuse, -0x800000, R0 ;  /* 0xff80000003007824 */ /* 0x040fe200078e0200 */
[----:B0-----:R-:W-:-:S05]  /*25c0*/  IADD3 R8, PT, PT, R3, 0x7f, -R12 ;  /* 0x0000007f03087810 */ /* 0x001fca0007ffe80c */
[----:B------:R-:W-:Y:S02]  /*25d0*/  IMAD.IADD R8, R8, 0x1, R7 ;  /* 0x0000000108087824 */ /* 0x000fe400078e0207 */
[----:B-1----:R-:W-:-:S04]  /*25e0*/  FFMA R10, R9, R11, 1 ;  /* 0x3f800000090a7423 */ /* 0x002fc8000000000b */
[----:B------:R-:W-:-:S04]  /*25f0*/  FFMA R14, R9, R10, R9 ;  /* 0x0000000a090e7223 */ /* 0x000fc80000000009 */
[----:B------:R-:W-:-:S04]  /*2600*/  FFMA R9, R0, R14, RZ ;  /* 0x0000000e00097223 */ /* 0x000fc800000000ff */
[----:B------:R-:W-:-:S04]  /*2610*/  FFMA R10, R11, R9, R0 ;  /* 0x000000090b0a7223 */ /* 0x000fc80000000000 */
[----:B------:R-:W-:-:S04]  /*2620*/  FFMA R9, R14, R10, R9 ;  /* 0x0000000a0e097223 */ /* 0x000fc80000000009 */
[----:B------:R-:W-:-:S04]  /*2630*/  FFMA R10, R11, R9, R0 ;  /* 0x000000090b0a7223 */ /* 0x000fc80000000000 */
        /* <DEDUP_REMOVED lines=15> */
[CCC-:B------:R-:W-:Y:S01]  /*2730*/  FFMA.RM R8, R14.reuse, R10.reuse, R9.reuse ;  /* 0x0000000a0e087223 */ /* 0x1c0fe20000004009 */
        /* <DEDUP_REMOVED lines=20> */
.L_x_51:
[----:B------:R-:W-:-:S04]  /*2880*/  LOP3.LUT R0, R0, 0x80000000, RZ, 0xc0, !PT ;  /* 0x8000000000007812 */ /* 0x000fc800078ec0ff */
[----:B------:R-:W-:Y:S01]  /*2890*/  LOP3.LUT R0, R0, 0x7f800000, RZ, 0xfc, !PT ;  /* 0x7f80000000007812 */ /* 0x000fe200078efcff */
[----:B------:R-:W-:Y:S06]  /*28a0*/  BRA `(.L_x_52) ;  /* 0x0000000000287947 */ /* 0x000fec0003800000 */
.L_x_50:
[----:B------:R-:W-:Y:S01]  /*28b0*/  LEA R0, R8, R0, 0x17 ;  /* 0x0000000008007211 */ /* 0x000fe200078eb8ff */
[----:B------:R-:W-:Y:S06]  /*28c0*/  BRA `(.L_x_52) ;  /* 0x0000000000207947 */ /* 0x000fec0003800000 */
.L_x_49:
[----:B------:R-:W-:-:S04]  /*28d0*/  LOP3.LUT R0, R3, 0x80000000, R0, 0x48, !PT ;  /* 0x8000000003007812 */ /* 0x000fc800078e4800 */
[----:B------:R-:W-:Y:S01]  /*28e0*/  LOP3.LUT R0, R0, 0x7f800000, RZ, 0xfc, !PT ;  /* 0x7f80000000007812 */ /* 0x000fe200078efcff */
[----:B------:R-:W-:Y:S06]  /*28f0*/  BRA `(.L_x_52) ;  /* 0x0000000000147947 */ /* 0x000fec0003800000 */
.L_x_48:
[----:B------:R-:W-:Y:S01]  /*2900*/  LOP3.LUT R0, R3, 0x80000000, R0, 0x48, !PT ;  /* 0x8000000003007812 */ /* 0x000fe200078e4800 */
[----:B------:R-:W-:Y:S06]  /*2910*/  BRA `(.L_x_52) ;  /* 0x00000000000c7947 */ /* 0x000fec0003800000 */
.L_x_47:
[----:B------:R-:W0:Y:S01]  /*2920*/  MUFU.RSQ R0, -QNAN ;  /* 0xffc0000000007908 */ /* 0x000e220000001400 */
[----:B------:R-:W-:Y:S05]  /*2930*/  BRA `(.L_x_52) ;  /* 0x0000000000047947 */ /* 0x000fea0003800000 */
.L_x_46:
[----:B------:R-:W-:-:S07]  /*2940*/  FADD.FTZ R0, R0, R3 ;  /* 0x0000000300007221 */ /* 0x000fce0000010000 */
.L_x_52:
[----:B------:R-:W-:-:S04]  /*2950*/  HFMA2 R3, -RZ, RZ, 0, 0 ;  /* 0x00000000ff037431 */ /* 0x000fc800000001ff */
[----:B0-----:R-:W-:Y:S05]  /*2960*/  RET.REL.NODEC R2 `(_Z20trap_kernel_fast_sumfffPfiiS_) ;  /* 0xffffffd402a47950 */ /* 0x001fea0003c3ffff */
.L_x_53:
        /* <DEDUP_REMOVED lines=9> */
.L_x_98:


//--------------------- .text._Z20trap_kernel_slow_sumPfffifS_ --------------------------
	.section	.text._Z20trap_kernel_slow_sumPfffifS_,"ax",@progbits
	.align	128
        .global         _Z20trap_kernel_slow_sumPfffifS_
        .type           _Z20trap_kernel_slow_sumPfffifS_,@function
        .size           _Z20trap_kernel_slow_sumPfffifS_,(.L_x_100 - _Z20trap_kernel_slow_sumPfffifS_)
        .other          _Z20trap_kernel_slow_sumPfffifS_,@"STO_CUDA_ENTRY STV_DEFAULT"
_Z20trap_kernel_slow_sumPfffifS_:
.text._Z20trap_kernel_slow_sumPfffifS_:
[----:B------:R-:W-:Y:S01]  /*0000*/  LDC R1, c[0x0][0x37c] ;  /* 0x0000df00ff017b82 */ /* 0x000fe20000000800 */
[----:B------:R-:W0:Y:S07]  /*0010*/  S2R R0, SR_TID.X ;  /* 0x0000000000007919 */ /* 0x000e2e0000002100 */
[----:B------:R-:W1:Y:S01]  /*0020*/  S2UR UR4, SR_CTAID.X ;  /* 0x00000000000479c3 */ /* 0x000e620000002500 */
[----:B------:R-:W1:Y:S02]  /*0030*/  LDCU UR5, c[0x0][0x360] ;  /* 0x00006c00ff0577ac */ /* 0x000e640008000800 */
[----:B-1----:R-:W-:Y:S01]  /*0040*/  UIMAD UR4, UR4, UR5, URZ ;  /* 0x00000005040472a4 */ /* 0x002fe2000f8e02ff */
[----:B0-----:R-:W-:-:S05]  /*0050*/  IADD3 R0, PT, PT, -R0, RZ, RZ ;  /* 0x000000ff00007210 */ /* 0x001fca0007ffe1ff */
[----:B------:R-:W-:-:S13]  /*0060*/  ISETP.NE.AND P0, PT, R0, UR4, PT ;  /* 0x0000000400007c0c */ /* 0x000fda000bf05270 */
[----:B------:R-:W-:Y:S05]  /*0070*/  @P0 EXIT ;  /* 0x000000000000094d */ /* 0x000fea0003800000 */
        /* <DEDUP_REMOVED lines=9> */
[----:B------:R-:W-:Y:S05]  /*0110*/  CALL.REL.NOINC `($__internal_4_$__cuda_sm20_sqrt_rn_f32_slowpath) ;  /* 0x0000000800807944 */ /* 0x000fea0003c00000 */
[----:B------:R-:W-:Y:S01]  /*0120*/  MOV R3, R5 ;  /* 0x0000000500037202 */ /* 0x000fe20000000f00 */
[----:B------:R-:W-:Y:S06]  /*0130*/  BRA `(.L_x_55) ;  /* 0x0000000000107947 */ /* 0x000fec0003800000 */
.L_x_54:
[----:B------:R-:W-:Y:S01]  /*0140*/  FMUL.FTZ R5, R2, R3 ;  /* 0x0000000302057220 */ /* 0x000fe20000410000 */
[----:B------:R-:W-:-:S03]  /*0150*/  FMUL.FTZ R3, R3, 0.5 ;  /* 0x3f00000003037820 */ /* 0x000fc60000410000 */
[----:B------:R-:W-:-:S04]  /*0160*/  FFMA R2, -R5, R5, R2 ;  /* 0x0000000505027223 */ /* 0x000fc80000000102 */
[----:B------:R-:W-:-:S07]  /*0170*/  FFMA R3, R2, R3, R5 ;  /* 0x0000000302037223 */ /* 0x000fce0000000005 */
.L_x_55:
        /* <DEDUP_REMOVED lines=9> */
[----:B------:R-:W-:Y:S05]  /*0210*/  CALL.REL.NOINC `($__internal_5_$__cuda_sm3x_div_rn_noftz_f32_slowpath) ;  /* 0x0000000800a07944 */ /* 0x000fea0003c00000 */
[----:B------:R-:W-:-:S07]  /*0220*/  IMAD.MOV.U32 R4, RZ, RZ, R0 ;  /* 0x000000ffff047224 */ /* 0x000fce00078e0000 */
.L_x_56:
        /* <DEDUP_REMOVED lines=12> */
.L_x_57:
[----:B------:R-:W-:Y:S01]  /*02f0*/  FMUL.FTZ R5, R2, R3 ;  /* 0x0000000302057220 */ /* 0x000fe20000410000 */
[----:B------:R-:W-:-:S03]  /*0300*/  FMUL.FTZ R3, R3, 0.5 ;  /* 0x3f00000003037820 */ /* 0x000fc60000410000 */
[----:B------:R-:W-:-:S04]  /*0310*/  FFMA R2, -R5, R5, R2 ;  /* 0x0000000505027223 */ /* 0x000fc80000000102 */
[----:B------:R-:W-:-:S07]  /*0320*/  FFMA R3, R2, R3, R5 ;  /* 0x0000000302037223 */ /* 0x000fce0000000005 */
.L_x_58:
        /* <DEDUP_REMOVED lines=10> */
[----:B------:R-:W-:-:S07]  /*03d0*/  MOV R5, R0 ;  /* 0x0000000000057202 */ /* 0x000fce0000000f00 */
.L_x_59:
[----:B------:R-:W0:Y:S01]  /*03e0*/  LDCU UR5, c[0x0][0x390] ;  /* 0x00007200ff0577ac */ /* 0x000e220008000800 */
[----:B------:R-:W-:Y:S01]  /*03f0*/  FADD R4, R5, R4 ;  /* 0x0000000405047221 */ /* 0x000fe20000000000 */
[----:B------:R-:W1:Y:S03]  /*0400*/  LDCU.64 UR8, c[0x0][0x358] ;  /* 0x00006b00ff0877ac */ /* 0x000e660008000a00 */
[----:B------:R-:W-:Y:S01]  /*0410*/  FMUL R0, R4, 0.5 ;  /* 0x3f00000004007820 */ /* 0x000fe20000400000 */
[----:B0-----:R-:W-:-:S09]  /*0420*/  UISETP.GE.AND UP0, UPT, UR5, 0x2, UPT ;  /* 0x000000020500788c */ /* 0x001fd2000bf06270 */
[----:B-1----:R-:W-:Y:S05]  /*0430*/  BRA.U !UP0, `(.L_x_60) ;  /* 0x0000000508a47547 */ /* 0x002fea000b800000 */
[----:B------:R-:W0:Y:S01]  /*0440*/  LDC.64 R2, c[0x0][0x398] ;  /* 0x0000e600ff027b82 */ /* 0x000e220000000a00 */
[----:B------:R-:W-:Y:S01]  /*0450*/  UIADD3 UR4, UPT, UPT, UR5, -0x1, URZ ;  /* 0xffffffff05047890 */ /* 0x000fe2000fffe0ff */
[----:B------:R-:W-:Y:S01]  /*0460*/  IMAD.MOV.U32 R6, RZ, RZ, 0x1 ;  /* 0x00000001ff067424 */ /* 0x000fe200078e00ff */
[----:B------:R-:W-:Y:S02]  /*0470*/  UIADD3 UR5, UPT, UPT, UR5, -0x2, URZ ;  /* 0xfffffffe05057890 */ /* 0x000fe4000fffe0ff */
[----:B------:R-:W-:Y:S02]  /*0480*/  ULOP3.LUT UR6, UR4, 0xf, URZ, 0xc0, !UPT ;  /* 0x0000000f04067892 */ /* 0x000fe4000f8ec0ff */
[----:B------:R-:W-:-:S09]  /*0490*/  UISETP.GE.U32.AND UP0, UPT, UR5, 0xf, UPT ;  /* 0x0000000f0500788c */ /* 0x000fd2000bf06070 */
[----:B------:R-:W-:Y:S05]  /*04a0*/  BRA.U !UP0, `(.L_x_61) ;  /* 0x0000000108b87547 */ /* 0x000fea000b800000 */
[----:B------:R-:W-:Y:S01]  /*04b0*/  HFMA2 R4, -RZ, RZ, 0, 1.9073486328125e-06 ;  /* 0x00000020ff047431 */ /* 0x000fe200000001ff */
[----:B------:R-:W-:Y:S01]  /*04c0*/  MOV R5, 0x0 ;  /* 0x0000000000057802 */ /* 0x000fe20000000f00 */
[----:B------:R-:W-:Y:S01]  /*04d0*/  ULOP3.LUT UR5, UR4, 0xfffffff0, URZ, 0xc0, !UPT ;  /* 0xfffffff004057892 */ /* 0x000fe2000f8ec0ff */
[----:B------:R-:W-:-:S03]  /*04e0*/  IMAD.MOV.U32 R6, RZ, RZ, RZ ;  /* 0x000000ffff067224 */ /* 0x000fc600078e00ff */
[----:B------:R-:W-:Y:S01]  /*04f0*/  UIADD3 UR5, UPT, UPT, -UR5, URZ, URZ ;  /* 0x000000ff05057290 */ /* 0x000fe2000fffe1ff */
[----:B0-----:R-:W-:-:S05]  /*0500*/  IMAD.WIDE.U32 R4, R2, 0x1, R4 ;  /* 0x0000000102047825 */ /* 0x001fca00078e0004 */
[----:B------:R-:W-:-:S07]  /*0510*/  IADD3 R5, PT, PT, R5, R3, RZ ;  /* 0x0000000305057210 */ /* 0x000fce0007ffe0ff */
.L_x_62:
[----:B------:R-:W2:Y:S04]  /*0520*/  LDG.E R15, desc[UR8][R4.64+-0x20] ;  /* 0xffffe008040f7981 */ /* 0x000ea8000c1e1900 */
[----:B------:R-:W3:Y:S04]  /*0530*/  LDG.E R16, desc[UR8][R4.64+-0x1c] ;  /* 0xffffe40804107981 */ /* 0x000ee8000c1e1900 */
[----:B------:R-:W4:Y:S04]  /*0540*/  LDG.E R18, desc[UR8][R4.64+-0x18] ;  /* 0xffffe80804127981 */ /* 0x000f28000c1e1900 */
[----:B------:R-:W5:Y:S04]  /*0550*/  LDG.E R20, desc[UR8][R4.64+-0x14] ;  /* 0xffffec0804147981 */ /* 0x000f68000c1e1900 */
        /* <DEDUP_REMOVED lines=11> */
[----:B------:R0:W5:Y:S01]  /*0610*/  LDG.E R7, desc[UR8][R4.64+0x1c] ;  /* 0x00001c0804077981 */ /* 0x000162000c1e1900 */
[----:B------:R-:W-:Y:S01]  /*0620*/  UIADD3 UR5, UPT, UPT, UR5, 0x10, URZ ;  /* 0x0000001005057890 */ /* 0x000fe2000fffe0ff */
[----:B------:R-:W-:-:S03]  /*0630*/  IADD3 R6, PT, PT, R6, 0x10, RZ ;  /* 0x0000001006067810 */ /* 0x000fc60007ffe0ff */
[----:B------:R-:W-:Y:S01]  /*0640*/  UISETP.NE.AND UP0, UPT, UR5, URZ, UPT ;  /* 0x000000ff0500728c */ /* 0x000fe2000bf05270 */
[----:B0-----:R-:W-:-:S04]  /*0650*/  IADD3 R4, P0, PT, R4, 0x40, RZ ;  /* 0x0000004004047810 */ /* 0x001fc80007f1e0ff */
[----:B------:R-:W-:Y:S01]  /*0660*/  IADD3.X R5, PT, PT, RZ, R5, RZ, P0, !PT ;  /* 0x00000005ff057210 */ /* 0x000fe200007fe4ff */
[----:B--2---:R-:W-:-:S04]  /*0670*/  FADD R15, R15, R0 ;  /* 0x000000000f0f7221 */ /* 0x004fc80000000000 */
[----:B---3--:R-:W-:-:S04]  /*0680*/  FADD R15, R15, R16 ;  /* 0x000000100f0f7221 */ /* 0x008fc80000000000 */
[----:B----4-:R-:W-:-:S04]  /*0690*/  FADD R15, R15, R18 ;  /* 0x000000120f0f7221 */ /* 0x010fc80000000000 */
[----:B-----5:R-:W-:-:S04]  /*06a0*/  FADD R15, R15, R20 ;  /* 0x000000140f0f7221 */ /* 0x020fc80000000000 */
[----:B------:R-:W-:-:S04]  /*06b0*/  FADD R15, R15, R22 ;  /* 0x000000160f0f7221 */ /* 0x000fc80000000000 */
        /* <DEDUP_REMOVED lines=10> */
[----:B------:R-:W-:Y:S01]  /*0760*/  FADD R0, R8, R7 ;  /* 0x0000000708007221 */ /* 0x000fe20000000000 */
[----:B------:R-:W-:Y:S06]  /*0770*/  BRA.U UP0, `(.L_x_62) ;  /* 0xfffffffd00687547 */ /* 0x000fec000b83ffff */
[----:B------:R-:W-:-:S07]  /*0780*/  IADD3 R6, PT, PT, R6, 0x1, RZ ;  /* 0x0000000106067810 */ /* 0x000fce0007ffe0ff */
.L_x_61:
[----:B------:R-:W-:-:S09]  /*0790*/  UISETP.NE.AND UP0, UPT, UR6, URZ, UPT ;  /* 0x000000ff0600728c */ /* 0x000fd2000bf05270 */
[----:B------:R-:W-:Y:S05]  /*07a0*/  BRA.U !UP0, `(.L_x_60) ;  /* 0x0000000108c87547 */ /* 0x000fea000b800000 */
[----:B------:R-:W-:Y:S02]  /*07b0*/  UISETP.GE.U32.AND UP0, UPT, UR6, 0x8, UPT ;  /* 0x000000080600788c */ /* 0x000fe4000bf06070 */
[----:B------:R-:W-:-:S04]  /*07c0*/  ULOP3.LUT UR5, UR4, 0x7, URZ, 0xc0, !UPT ;  /* 0x0000000704057892 */ /* 0x000fc8000f8ec0ff */
[----:B------:R-:W-:-:S03]  /*07d0*/  UISETP.NE.AND UP1, UPT, UR5, URZ, UPT ;  /* 0x000000ff0500728c */ /* 0x000fc6000bf25270 */
[----:B------:R-:W-:Y:S08]  /*07e0*/  BRA.U !UP0, `(.L_x_63) ;  /* 0x00000001084c7547 */ /* 0x000ff0000b800000 */
[----:B------:R-:W1:Y:S02]  /*07f0*/  LDC.64 R4, c[0x0][0x398] ;  /* 0x0000e600ff047b82 */ /* 0x000e640000000a00 */
[----:B-1----:R-:W-:-:S05]  /*0800*/  IMAD.WIDE R4, R6, 0x4, R4 ;  /* 0x0000000406047825 */ /* 0x002fca00078e0204 */
[----:B------:R-:W2:Y:S04]  /*0810*/  LDG.E R7, desc[UR8][R4.64+-0x4] ;  /* 0xfffffc0804077981 */ /* 0x000ea8000c1e1900 */
[----:B------:R-:W3:Y:S04]  /*0820*/  LDG.E R8, desc[UR8][R4.64] ;  /* 0x0000000804087981 */ /* 0x000ee8000c1e1900 */
[----:B------:R-:W4:Y:S04]  /*0830*/  LDG.E R10, desc[UR8][R4.64+0x4] ;  /* 0x00000408040a7981 */ /* 0x000f28000c1e1900 */
[----:B------:R-:W5:Y:S04]  /*0840*/  LDG.E R12, desc[UR8][R4.64+0x8] ;  /* 0x00000808040c7981 */ /* 0x000f68000c1e1900 */
[----:B------:R-:W5:Y:S04]  /*0850*/  LDG.E R14, desc[UR8][R4.64+0xc] ;  /* 0x00000c08040e7981 */ /* 0x000f68000c1e1900 */
[----:B------:R-:W5:Y:S04]  /*0860*/  LDG.E R16, desc[UR8][R4.64+0x10] ;  /* 0x0000100804107981 */ /* 0x000f68000c1e1900 */
[----:B------:R-:W5:Y:S04]  /*0870*/  LDG.E R18, desc[UR8][R4.64+0x14] ;  /* 0x0000140804127981 */ /* 0x000f68000c1e1900 */
[----:B------:R-:W5:Y:S01]  /*0880*/  LDG.E R20, desc[UR8][R4.64+0x18] ;  /* 0x0000180804147981 */ /* 0x000f62000c1e1900 */
[----:B------:R-:W-:-:S02]  /*0890*/  VIADD R6, R6, 0x8 ;  /* 0x0000000806067836 */ /* 0x000fc40000000000 */
[----:B--2---:R-:W-:-:S04]  /*08a0*/  FADD R7, R0, R7 ;  /* 0x0000000700077221 */ /* 0x004fc80000000000 */
[----:B---3--:R-:W-:-:S04]  /*08b0*/  FADD R7, R7, R8 ;  /* 0x0000000807077221 */ /* 0x008fc80000000000 */
[----:B----4-:R-:W-:-:S04]  /*08c0*/  FADD R7, R7, R10 ;  /* 0x0000000a07077221 */ /* 0x010fc80000000000 */
[----:B-----5:R-:W-:-:S04]  /*08d0*/  FADD R7, R7, R12 ;  /* 0x0000000c07077221 */ /* 0x020fc80000000000 */
[----:B------:R-:W-:-:S04]  /*08e0*/  FADD R7, R7, R14 ;  /* 0x0000000e07077221 */ /* 0x000fc80000000000 */
[----:B------:R-:W-:-:S04]  /*08f0*/  FADD R7, R7, R16 ;  /* 0x0000001007077221 */ /* 0x000fc80000000000 */
[----:B------:R-:W-:-:S04]  /*0900*/  FADD R7, R7, R18 ;  /* 0x0000001207077221 */ /* 0x000fc80000000000 */
[----:B------:R-:W-:-:S07]  /*0910*/  FADD R0, R7, R20 ;  /* 0x0000001407007221 */ /* 0x000fce0000000000 */
.L_x_63:
        /* <DEDUP_REMOVED lines=10> */
[----:B------:R-:W5:Y:S01]  /*09c0*/  LDG.E R12, desc[UR8][R4.64+0x8] ;  /* 0x00000808040c7981 */ /* 0x000f62000c1e1900 */
[----:B------:R-:W-:Y:S01]  /*09d0*/  IADD3 R6, PT, PT, R6, 0x4, RZ ;  /* 0x0000000406067810 */ /* 0x000fe20007ffe0ff */
[----:B--2---:R-:W-:-:S04]  /*09e0*/  FADD R7, R0, R7 ;  /* 0x0000000700077221 */ /* 0x004fc80000000000 */
[----:B---3--:R-:W-:-:S04]  /*09f0*/  FADD R7, R7, R8 ;  /* 0x0000000807077221 */ /* 0x008fc80000000000 */
[----:B----4-:R-:W-:-:S04]  /*0a00*/  FADD R7, R7, R10 ;  /* 0x0000000a07077221 */ /* 0x010fc80000000000 */
[----:B-----5:R-:W-:-:S07]  /*0a10*/  FADD R0, R7, R12 ;  /* 0x0000000c07007221 */ /* 0x020fce0000000000 */
.L_x_64:
[----:B------:R-:W-:Y:S05]  /*0a20*/  BRA.U !UP1, `(.L_x_60) ;  /* 0x0000000109287547 */ /* 0x000fea000b800000 */
[----:B0-----:R-:W-:Y:S01]  /*0a30*/  IADD3 R4, P0, PT, R2, -0x4, RZ ;  /* 0xfffffffc02047810 */ /* 0x001fe20007f1e0ff */
[----:B------:R-:W-:-:S03]  /*0a40*/  UIADD3 UR4, UPT, UPT, -UR4, URZ, URZ ;  /* 0x000000ff04047290 */ /* 0x000fc6000fffe1ff */
[----:B------:R-:W-:-:S09]  /*0a50*/  IADD3.X R5, PT, PT, R3, -0x1, RZ, P0, !PT ;  /* 0xffffffff03057810 */ /* 0x000fd200007fe4ff */
.L_x_65:
[----:B------:R-:W-:-:S06]  /*0a60*/  IMAD.WIDE R2, R6, 0x4, R4 ;  /* 0x0000000406027825 */ /* 0x000fcc00078e0204 */
[----:B------:R-:W2:Y:S01]  /*0a70*/  LDG.E R3, desc[UR8][R2.64] ;  /* 0x0000000802037981 */ /* 0x000ea2000c1e1900 */
[----:B------:R-:W-:Y:S01]  /*0a80*/  UIADD3 UR4, UPT, UPT, UR4, 0x1, URZ ;  /* 0x0000000104047890 */ /* 0x000fe2000fffe0ff */
[----:B------:R-:W-:-:S03]  /*0a90*/  IADD3 R6, PT, PT, R6, 0x1, RZ ;  /* 0x0000000106067810 */ /* 0x000fc60007ffe0ff */
[----:B------:R-:W-:Y:S01]  /*0aa0*/  UISETP.NE.AND UP0, UPT, UR4, URZ, UPT ;  /* 0x000000ff0400728c */ /* 0x000fe2000bf05270 */
[----:B--2---:R-:W-:-:S08]  /*0ab0*/  FADD R0, R3, R0 ;  /* 0x0000000003007221 */ /* 0x004fd00000000000 */
[----:B------:R-:W-:Y:S05]  /*0ac0*/  BRA.U UP0, `(.L_x_65) ;  /* 0xfffffffd00e47547 */ /* 0x000fea000b83ffff */
.L_x_60:
[----:B0-----:R-:W0:Y:S01]  /*0ad0*/  LDC.64 R2, c[0x0][0x380] ;  /* 0x0000e000ff027b82 */ /* 0x001e220000000a00 */
[----:B------:R-:W1:Y:S02]  /*0ae0*/  LDCU UR4, c[0x0][0x394] ;  /* 0x00007280ff0477ac */ /* 0x000e640008000800 */
[----:B-1----:R-:W-:-:S05]  /*0af0*/  FMUL R5, R0, UR4 ;  /* 0x0000000400057c20 */ /* 0x002fca0008400000 */
[----:B0-----:R-:W-:Y:S01]  /*0b00*/  STG.E desc[UR8][R2.64], R5 ;  /* 0x0000000502007986 */ /* 0x001fe2000c101908 */
[----:B------:R-:W-:Y:S05]  /*0b10*/  EXIT ;  /* 0x000000000000794d */ /* 0x000fea0003800000 */
        .weak           $__internal_4_$__cuda_sm20_sqrt_rn_f32_slowpath
        .type           $__internal_4_$__cuda_sm20_sqrt_rn_f32_slowpath,@function
        .size           $__internal_4_$__cuda_sm20_sqrt_rn_f32_slowpath,($__internal_5_$__cuda_sm3x_div_rn_noftz_f32_slowpath - $__internal_4_$__cuda_sm20_sqrt_rn_f32_slowpath)
$__internal_4_$__cuda_sm20_sqrt_rn_f32_slowpath:
[----:B------:R-:W-:-:S13]  /*0b20*/  LOP3.LUT P0, RZ, R2, 0x7fffffff, RZ, 0xc0, !PT ;  /* 0x7fffffff02ff7812 */ /* 0x000fda000780c0ff */
[----:B------:R-:W-:Y:S01]  /*0b30*/  @!P0 MOV R3, R2 ;  /* 0x0000000200038202 */ /* 0x000fe20000000f00 */
[----:B------:R-:W-:Y:S06]  /*0b40*/  @!P0 BRA `(.L_x_66) ;  /* 0x0000000000448947 */ /* 0x000fec0003800000 */
[----:B------:R-:W-:-:S13]  /*0b50*/  FSETP.GEU.FTZ.AND P0, PT, R2, RZ, PT ;  /* 0x000000ff0200720b */ /* 0x000fda0003f1e000 */
[----:B------:R-:W-:Y:S01]  /*0b60*/  @!P0 IMAD.MOV.U32 R3, RZ, RZ, 0x7fffffff ;  /* 0x7fffffffff038424 */ /* 0x000fe200078e00ff */
        /* <DEDUP_REMOVED lines=15> */
.L_x_66:
[----:B------:R-:W-:Y:S01]  /*0c60*/  MOV R5, R3 ;  /* 0x0000000300057202 */ /* 0x000fe20000000f00 */
[----:B------:R-:W-:Y:S01]  /*0c70*/  IMAD.MOV.U32 R3, RZ, RZ, 0x0 ;  /* 0x00000000ff037424 */ /* 0x000fe200078e00ff */
[----:B------:R-:W-:-:S04]  /*0c80*/  MOV R2, R7 ;  /* 0x0000000700027202 */ /* 0x000fc80000000f00 */
[----:B------:R-:W-:Y:S05]  /*0c90*/  RET.REL.NODEC R2 `(_Z20trap_kernel_slow_sumPfffifS_) ;  /* 0xfffffff002d87950 */ /* 0x000fea0003c3ffff */
        .weak           $__internal_5_$__cuda_sm3x_div_rn_noftz_f32_slowpath
        .type           $__internal_5_$__cuda_sm3x_div_rn_noftz_f32_slowpath,@function
        .size           $__internal_5_$__cuda_sm3x_div_rn_noftz_f32_slowpath,(.L_x_100 - $__internal_5_$__cuda_sm3x_div_rn_noftz_f32_slowpath)
$__internal_5_$__cuda_sm3x_div_rn_noftz_f32_slowpath:
[----:B------:R-:W-:Y:S02]  /*0ca0*/  SHF.R.U32.HI R6, RZ, 0x17, R3 ;  /* 0x00000017ff067819 */ /* 0x000fe40000011603 */
[----:B------:R-:W-:Y:S02]  /*0cb0*/  SHF.R.U32.HI R5, RZ, 0x17, R0 ;  /* 0x00000017ff057819 */ /* 0x000fe40000011600 */
[----:B------:R-:W-:Y:S02]  /*0cc0*/  LOP3.LUT R10, R6, 0xff, RZ, 0xc0, !PT ;  /* 0x000000ff060a7812 */ /* 0x000fe400078ec0ff */
[----:B------:R-:W-:Y:S02]  /*0cd0*/  LOP3.LUT R8, R5, 0xff, RZ, 0xc0, !PT ;  /* 0x000000ff05087812 */ /* 0x000fe400078ec0ff */
[----:B------:R-:W-:Y:S02]  /*0ce0*/  IADD3 R7, PT, PT, R10, -0x1, RZ ;  /* 0xffffffff0a077810 */ /* 0x000fe40007ffe0ff */
[----:B------:R-:W-:-:S02]  /*0cf0*/  IADD3 R6, PT, PT, R8, -0x1, RZ ;  /* 0xffffffff08067810 */ /* 0x000fc40007ffe0ff */
        /* <DEDUP_REMOVED lines=22> */
[----:B------:R-:W-:Y:S01]  /*0e60*/  @P0 IMAD.MOV.U32 R5, RZ, RZ, RZ ;  /* 0x000000ffff050224 */ /* 0x000fe200078e00ff */
[----:B------:R-:W-:Y:S01]  /*0e70*/  @!P0 MOV R5, 0xffffffc0 ;  /* 0xffffffc000058802 */ /* 0x000fe20000000f00 */
[----:B------:R-:W-:Y:S01]  /*0e80*/  @!P0 FFMA R0, R0, 1.84467440737095516160e+19, RZ ;  /* 0x5f80000000008823 */ /* 0x000fe200000000ff */
[----:B------:R-:W-:Y:S02]  /*0e90*/  @!P1 FFMA R3, R3, 1.84467440737095516160e+19, RZ ;  /* 0x5f80000003039823 */ /* 0x000fe400000000ff */
[----:B------:R-:W-:-:S07]  /*0ea0*/  @!P1 IADD3 R5, PT, PT, R5, 0x40, RZ ;  /* 0x0000004005059810 */ /* 0x000fce0007ffe0ff */
.L_x_67:
[----:B------:R-:W-:-:S04]  /*0eb0*/  LEA R6, R10, 0xc0800000, 0x17 ;  /* 0xc08000000a067811 */ /* 0x000fc800078eb8ff */
[----:B------:R-:W-:Y:S01]  /*0ec0*/  IADD3 R6, PT, PT, -R6, R3, RZ ;  /* 0x0000000306067210 */ /* 0x000fe20007ffe1ff */
[----:B------:R-:W-:-:S03]  /*0ed0*/  VIADD R3, R8, 0xffffff81 ;  /* 0xffffff8108037836 */ /* 0x000fc60000000000 */
[----:B------:R0:W1:Y:S01]  /*0ee0*/  MUFU.RCP R7, R6 ;  /* 0x0000000600077308 */ /* 0x0000620000001000 */
[----:B------:R-:W-:Y:S01]  /*0ef0*/  FADD.FTZ R9, -R6, -RZ ;  /* 0x800000ff06097221 */ /* 0x000fe20000010100 */
[C---:B------:R-:W-:Y:S01]  /*0f00*/  IMAD R0, R3.reuse, -0x800000, R0 ;  /* 0xff80000003007824 */ /* 0x040fe200078e0200 */
[----:B0-----:R-:W-:-:S04]  /*0f10*/  IADD3 R6, PT, PT, R3, 0x7f, -R10 ;  /* 0x0000007f03067810 */ /* 0x001fc80007ffe80a */
[----:B------:R-:W-:Y:S01]  /*0f20*/  IADD3 R6, PT, PT, R6, R5, RZ ;  /* 0x0000000506067210 */ /* 0x000fe20007ffe0ff */
        /* <DEDUP_REMOVED lines=26> */
[C---:B------:R-:W-:Y:S01]  /*10d0*/  VIADD R8, R9.reuse, 0x20 ;  /* 0x0000002009087836 */ /* 0x040fe20000000000 */
[----:B------:R-:W-:Y:S02]  /*10e0*/  IADD3 R7, PT, PT, -R9, RZ, RZ ;  /* 0x000000ff09077210 */ /* 0x000fe40007ffe1ff */
[----:B------:R-:W-:-:S02]  /*10f0*/  LOP3.LUT R5, R5, 0x800000, RZ, 0xfc, !PT ;  /* 0x0080000005057812 */ /* 0x000fc400078efcff */
[----:B------:R-:W-:Y:S02]  /*1100*/  FSETP.NEU.FTZ.AND P0, PT, R3, R6, PT ;  /* 0x000000060300720b */ /* 0x000fe40003f1d000 */
[----:B------:R-:W-:Y:S02]  /*1110*/  SHF.L.U32 R8, R5, R8, RZ ;  /* 0x0000000805087219 */ /* 0x000fe400000006ff */
[----:B------:R-:W-:Y:S02]  /*1120*/  SEL R6, R7, RZ, P2 ;  /* 0x000000ff07067207 */ /* 0x000fe40001000000 */
[----:B------:R-:W-:Y:S02]  /*1130*/  ISETP.NE.AND P1, PT, R8, RZ, P1 ;  /* 0x000000ff0800720c */ /* 0x000fe40000f25270 */
[----:B------:R-:W-:Y:S02]  /*1140*/  SHF.R.U32.HI R6, RZ, R6, R5 ;  /* 0x00000006ff067219 */ /* 0x000fe40000011605 */
[----:B------:R-:W-:-:S02]  /*1150*/  PLOP3.LUT P0, PT, P0, P1, PT, 0xf8, 0x8f ;  /* 0x00000000008f781c */ /* 0x000fc40000703f70 */
[----:B------:R-:W-:Y:S02]  /*1160*/  SHF.R.U32.HI R8, RZ, 0x1, R6 ;  /* 0x00000001ff087819 */ /* 0x000fe40000011606 */
[----:B------:R-:W-:-:S04]  /*1170*/  SEL R3, RZ, 0x1, !P0 ;  /* 0x00000001ff037807 */ /* 0x000fc80004000000 */
[----:B------:R-:W-:-:S04]  /*1180*/  LOP3.LUT R3, R3, 0x1, R8, 0xf8, !PT ;  /* 0x0000000103037812 */ /* 0x000fc800078ef808 */
[----:B------:R-:W-:-:S04]  /*1190*/  LOP3.LUT R3, R3, R6, RZ, 0xc0, !PT ;  /* 0x0000000603037212 */ /* 0x000fc800078ec0ff */
[----:B------:R-:W-:-:S04]  /*11a0*/  IADD3 R3, PT, PT, R8, R3, RZ ;  /* 0x0000000308037210 */ /* 0x000fc80007ffe0ff */
[----:B------:R-:W-:Y:S01]  /*11b0*/  LOP3.LUT R0, R3, R0, RZ, 0xfc, !PT ;  /* 0x0000000003007212 */ /* 0x000fe200078efcff */
[----:B------:R-:W-:Y:S06]  /*11c0*/  BRA `(.L_x_74) ;  /* 0x0000000000347947 */ /* 0x000fec0003800000 */
.L_x_73:
[----:B------:R-:W-:-:S04]  /*11d0*/  LOP3.LUT R0, R0, 0x80000000, RZ, 0xc0, !PT ;  /* 0x8000000000007812 */ /* 0x000fc800078ec0ff */
[----:B------:R-:W-:Y:S01]  /*11e0*/  LOP3.LUT R0, R0, 0x7f800000, RZ, 0xfc, !PT ;  /* 0x7f80000000007812 */ /* 0x000fe200078efcff */
[----:B------:R-:W-:Y:S06]  /*11f0*/  BRA `(.L_x_74) ;  /* 0x0000000000287947 */ /* 0x000fec0003800000 */
.L_x_72:
[----:B------:R-:W-:Y:S01]  /*1200*/  LEA R0, R6, R0, 0x17 ;  /* 0x0000000006007211 */ /* 0x000fe200078eb8ff */
[----:B------:R-:W-:Y:S06]  /*1210*/  BRA `(.L_x_74) ;  /* 0x0000000000207947 */ /* 0x000fec0003800000 */
.L_x_71:
[----:B------:R-:W-:-:S04]  /*1220*/  LOP3.LUT R0, R3, 0x80000000, R0, 0x48, !PT ;  /* 0x8000000003007812 */ /* 0x000fc800078e4800 */
[----:B------:R-:W-:Y:S01]  /*1230*/  LOP3.LUT R0, R0, 0x7f800000, RZ, 0xfc, !PT ;  /* 0x7f80000000007812 */ /* 0x000fe200078efcff */
[----:B------:R-:W-:Y:S06]  /*1240*/  BRA `(.L_x_74) ;  /* 0x0000000000147947 */ /* 0x000fec0003800000 */
.L_x_70:
[----:B------:R-:W-:Y:S01]  /*1250*/  LOP3.LUT R0, R3, 0x80000000, R0, 0x48, !PT ;  /* 0x8000000003007812 */ /* 0x000fe200078e4800 */
[----:B------:R-:W-:Y:S06]  /*1260*/  BRA `(.L_x_74) ;  /* 0x00000000000c7947 */ /* 0x000fec0003800000 */
.L_x_69:
[----:B------:R-:W0:Y:S01]  /*1270*/  MUFU.RSQ R0, -QNAN ;  /* 0xffc0000000007908 */ /* 0x000e220000001400 */
[----:B------:R-:W-:Y:S05]  /*1280*/  BRA `(.L_x_74) ;  /* 0x0000000000047947 */ /* 0x000fea0003800000 */
.L_x_68:
[----:B------:R-:W-:-:S07]  /*1290*/  FADD.FTZ R0, R0, R3 ;  /* 0x0000000300007221 */ /* 0x000fce0000010000 */
.L_x_74:
[----:B------:R-:W-:-:S04]  /*12a0*/  HFMA2 R3, -RZ, RZ, 0, 0 ;  /* 0x00000000ff037431 */ /* 0x000fc800000001ff */
[----:B0-----:R-:W-:Y:S05]  /*12b0*/  RET.REL.NODEC R2 `(_Z20trap_kernel_slow_sumPfffifS_) ;  /* 0xffffffec02507950 */ /* 0x001fea0003c3ffff */
.L_x_75:
        /* <DEDUP_REMOVED lines=12> */
.L_x_100:


//--------------------- .text._Z16trap_kernel_slowffifPf --------------------------
	.section	.text._Z16trap_kernel_slowffifPf,"ax",@progbits
	.align	128
        .global         _Z16trap_kernel_slowffifPf
        .type           _Z16trap_kernel_slowffifPf,@function
        .size           _Z16trap_kernel_slowffifPf,(.L_x_102 - _Z16trap_kernel_slowffifPf)
        .other          _Z16trap_kernel_slowffifPf,@"STO_CUDA_ENTRY STV_DEFAULT"
_Z16trap_kernel_slowffifPf:
.text._Z16trap_kernel_slowffifPf:
[----:B------:R-:W-:Y:S01]  /*0000*/  LDC R1, c[0x0][0x37c] ;  /* 0x0000df00ff017b82 */ /* 0x000fe20000000800 */
[----:B------:R-:W0:Y:S07]  /*0010*/  S2R R3, SR_TID.X ;  /* 0x0000000000037919 */ /* 0x000e2e0000002100 */
[----:B------:R-:W0:Y:S01]  /*0020*/  S2UR UR4, SR_CTAID.X ;  /* 0x00000000000479c3 */ /* 0x000e220000002500 */
[----:B------:R-:W1:Y:S01]  /*0030*/  LDCU UR5, c[0x0][0x38c] ;  /* 0x00007180ff0577ac */ /* 0x000e620008000800 */
[----:B------:R-:W-:Y:S06]  /*0040*/  BSSY.RECONVERGENT B0, `(.L_x_76) ;  /* 0x0000018000007945 */ /* 0x000fec0003800200 */
[----:B------:R-:W0:Y:S08]  /*0050*/  LDC R4, c[0x0][0x360] ;  /* 0x0000d800ff047b82 */ /* 0x000e300000000800 */
[----:B------:R-:W1:Y:S01]  /*0060*/  LDC R5, c[0x0][0x380] ;  /* 0x0000e000ff057b82 */ /* 0x000e620000000800 */
[----:B0-----:R-:W-:-:S04]  /*0070*/  IMAD R4, R4, UR4, R3 ;  /* 0x0000000404047c24 */ /* 0x001fc8000f8e0203 */
[----:B------:R-:W-:-:S05]  /*0080*/  VIADD R0, R4, 0x1 ;  /* 0x0000000104007836 */ /* 0x000fca0000000000 */
[----:B------:R-:W-:-:S05]  /*0090*/  I2FP.F32.S32 R0, R0 ;  /* 0x0000000000007245 */ /* 0x000fca0000201400 */
[----:B-1----:R-:W-:-:S04]  /*00a0*/  FFMA R0, R0, UR5, R5 ;  /* 0x0000000500007c23 */ /* 0x002fc80008000005 */
[C---:B------:R-:W-:Y:S01]  /*00b0*/  FFMA R2, R0.reuse, R0, R0 ;  /* 0x0000000000027223 */ /* 0x040fe20000000000 */
[----:B------:R-:W-:-:S03]  /*00c0*/  FADD R0, R0, 1 ;  /* 0x3f80000000007421 */ /* 0x000fc60000000000 */
[----:B------:R-:W-:-:S04]  /*00d0*/  FADD R2, R2, 1 ;  /* 0x3f80000002027421 */ /* 0x000fc80000000000 */
[----:B------:R-:W-:Y:S01]  /*00e0*/  VIADD R5, R2, 0xf3000000 ;  /* 0xf300000002057836 */ /* 0x000fe20000000000 */
[----:B------:R0:W1:Y:S04]  /*00f0*/  MUFU.RSQ R3, R2 ;  /* 0x0000000200037308 */ /* 0x0000680000001400 */
[----:B------:R-:W-:-:S13]  /*0100*/  ISETP.GT.U32.AND P0, PT, R5, 0x727fffff, PT ;  /* 0x727fffff0500780c */ /* 0x000fda0003f04070 */
[----:B01----:R-:W-:Y:S05]  /*0110*/  @!P0 BRA `(.L_x_77) ;  /* 0x0000000000188947 */ /* 0x003fea0003800000 */
[----:B------:R-:W-:Y:S01]  /*0120*/  BSSY.RECONVERGENT B1, `(.L_x_78) ;  /* 0x0000003000017945 */ /* 0x000fe20003800200 */
[----:B------:R-:W-:-:S07]  /*0130*/  MOV R9, 0x150 ;  /* 0x0000015000097802 */ /* 0x000fce0000000f00 */
[----:B------:R-:W-:Y:S05]  /*0140*/  CALL.REL.NOINC `($__internal_6_$__cuda_sm20_sqrt_rn_f32_slowpath) ;  /* 0x0000000000687944 */ /* 0x000fea0003c00000 */
[----:B------:R-:W-:Y:S05]  /*0150*/  BSYNC.RECONVERGENT B1 ;  /* 0x0000000000017941 */ /* 0x000fea0003800200 */
.L_x_78:
[----:B------:R-:W-:Y:S01]  /*0160*/  IMAD.MOV.U32 R3, RZ, RZ, R5 ;  /* 0x000000ffff037224 */ /* 0x000fe200078e0005 */
[----:B------:R-:W-:Y:S06]  /*0170*/  BRA `(.L_x_79) ;  /* 0x0000000000107947 */ /* 0x000fec0003800000 */
.L_x_77:
[----:B------:R-:W-:Y:S01]  /*0180*/  FMUL.FTZ R5, R2, R3 ;  /* 0x0000000302057220 */ /* 0x000fe20000410000 */
[----:B------:R-:W-:-:S03]  /*0190*/  FMUL.FTZ R3, R3, 0.5 ;  /* 0x3f00000003037820 */ /* 0x000fc60000410000 */
[----:B------:R-:W-:-:S04]  /*01a0*/  FFMA R2, -R5, R5, R2 ;  /* 0x0000000505027223 */ /* 0x000fc80000000102 */
[----:B------:R-:W-:-:S07]  /*01b0*/  FFMA R3, R2, R3, R5 ;  /* 0x0000000302037223 */ /* 0x000fce0000000005 */
.L_x_79:
[----:B------:R-:W-:Y:S05]  /*01c0*/  BSYNC.RECONVERGENT B0 ;  /* 0x0000000000007941 */ /* 0x000fea0003800200 */
.L_x_76:
[----:B------:R-:W0:Y:S01]  /*01d0*/  MUFU.RCP R2, R3 ;  /* 0x0000000300027308 */ /* 0x000e220000001000 */
[----:B------:R-:W1:Y:S01]  /*01e0*/  LDCU.64 UR4, c[0x0][0x358] ;  /* 0x00006b00ff0477ac */ /* 0x000e620008000a00 */
[----:B------:R-:W-:Y:S06]  /*01f0*/  BSSY.RECONVERGENT B0, `(.L_x_80) ;  /* 0x000000b000007945 */ /* 0x000fec0003800200 */
[----:B------:R-:W2:Y:S01]  /*0200*/  FCHK P0, R0, R3 ;  /* 0x0000000300007302 */ /* 0x000ea20000000000 */
[----:B0-----:R-:W-:-:S04]  /*0210*/  FFMA R5, R2, -R3, 1 ;  /* 0x3f80000002057423 */ /* 0x001fc80000000803 */
[----:B------:R-:W-:-:S04]  /*0220*/  FFMA R5, R2, R5, R2 ;  /* 0x0000000502057223 */ /* 0x000fc80000000002 */
[----:B------:R-:W-:-:S04]  /*0230*/  FFMA R2, R0, R5, RZ ;  /* 0x0000000500027223 */ /* 0x000fc800000000ff */
[----:B------:R-:W-:-:S04]  /*0240*/  FFMA R6, R2, -R3, R0 ;  /* 0x8000000302067223 */ /* 0x000fc80000000000 */
[----:B------:R-:W-:Y:S01]  /*0250*/  FFMA R7, R5, R6, R2 ;  /* 0x0000000605077223 */ /* 0x000fe20000000002 */
[----:B-12---:R-:W-:Y:S06]  /*0260*/  @!P0 BRA `(.L_x_81) ;  /* 0x00000000000c8947 */ /* 0x006fec0003800000 */
[----:B------:R-:W-:-:S07]  /*0270*/  MOV R2, 0x290 ;  /* 0x0000029000027802 */ /* 0x000fce0000000f00 */
[----:B------:R-:W-:Y:S05]  /*0280*/  CALL.REL.NOINC `($__internal_7_$__cuda_sm3x_div_rn_noftz_f32_slowpath) ;  /* 0x0000000000747944 */ /* 0x000fea0003c00000 */
[----:B------:R-:W-:-:S07]  /*0290*/  IMAD.MOV.U32 R7, RZ, RZ, R0 ;  /* 0x000000ffff077224 */ /* 0x000fce00078e0000 */
.L_x_81:
[----:B------:R-:W-:Y:S05]  /*02a0*/  BSYNC.RECONVERGENT B0 ;  /* 0x0000000000007941 */ /* 0x000fea0003800200 */
.L_x_80:
[----:B------:R-:W0:Y:S02]  /*02b0*/  LDC.64 R2, c[0x0][0x390] ;  /* 0x0000e400ff027b82 */ /* 0x000e240000000a00 */
[----:B0-----:R-:W-:-:S05]  /*02c0*/  IMAD.WIDE R4, R4, 0x4, R2 ;  /* 0x0000000404047825 */ /* 0x001fca00078e0202 */
[----:B------:R-:W-:Y:S01]  /*02d0*/  STG.E desc[UR4][R4.64], R7 ;  /* 0x0000000704007986 */ /* 0x000fe2000c101904 */
[----:B------:R-:W-:Y:S05]  /*02e0*/  EXIT ;  /* 0x000000000000794d */ /* 0x000fea0003800000 */
        .weak           $__internal_6_$__cuda_sm20_sqrt_rn_f32_slowpath
        .type           $__internal_6_$__cuda_sm20_sqrt_rn_f32_slowpath,@function
        .size           $__internal_6_$__cuda_sm20_sqrt_rn_f32_slowpath,($__internal_7_$__cuda_sm3x_div_rn_noftz_f32_slowpath - $__internal_6_$__cuda_sm20_sqrt_rn_f32_slowpath)
$__internal_6_$__cuda_sm20_sqrt_rn_f32_slowpath:
        /* <DEDUP_REMOVED lines=16> */
[----:B------:R-:W-:-:S03]  /*03f0*/  @!P0 IMAD.MOV.U32 R3, RZ, RZ, R2 ;  /* 0x000000ffff038224 */ /* 0x000fc600078e0002 */
[----:B------:R-:W-:-:S04]  /*0400*/  @P0 FFMA R6, R7, R6, R8 ;  /* 0x0000000607060223 */ /* 0x000fc80000000008 */
[----:B------:R-:W-:-:S07]  /*0410*/  @P0 FMUL.FTZ R3, R6, 2.3283064365386962891e-10 ;  /* 0x2f80000006030820 */ /* 0x000fce0000410000 */
.L_x_82:
[----:B------:R-:W-:Y:S01]  /*0420*/  IMAD.MOV.U32 R5, RZ, RZ, R3 ;  /* 0x000000ffff057224 */ /* 0x000fe200078e0003 */
[----:B------:R-:W-:Y:S01]  /*0430*/  MOV R2, R9 ;  /* 0x0000000900027202 */ /* 0x000fe20000000f00 */
[----:B------:R-:W-:-:S04]  /*0440*/  IMAD.MOV.U32 R3, RZ, RZ, 0x0 ;  /* 0x00000000ff037424 */ /* 0x000fc800078e00ff */
[----:B------:R-:W-:Y:S05]  /*0450*/  RET.REL.NODEC R2 `(_Z16trap_kernel_slowffifPf) ;  /* 0xfffffff802e87950 */ /* 0x000fea0003c3ffff */
        .weak           $__internal_7_$__cuda_sm3x_div_rn_noftz_f32_slowpath
        .type           $__internal_7_$__cuda_sm3x_div_rn_noftz_f32_slowpath,@function
        .size           $__internal_7_$__cuda_sm3x_div_rn_noftz_f32_slowpath,(.L_x_102 - $__internal_7_$__cuda_sm3x_div_rn_noftz_f32_slowpath)
$__internal_7_$__cuda_sm3x_div_rn_noftz_f32_slowpath:
[----:B------:R-:W-:Y:S01]  /*0460*/  SHF.R.U32.HI R6, RZ, 0x17, R3 ;  /* 0x00000017ff067819 */ /* 0x000fe20000011603 */
[----:B------:R-:W-:Y:S01]  /*0470*/  BSSY.RECONVERGENT B1, `(.L_x_83) ;  /* 0x0000063000017945 */ /* 0x000fe20003800200 */
[----:B------:R-:W-:Y:S02]  /*0480*/  SHF.R.U32.HI R5, RZ, 0x17, R0 ;  /* 0x00000017ff057819 */ /* 0x000fe40000011600 */
[----:B------:R-:W-:Y:S02]  /*0490*/  LOP3.LUT R10, R6, 0xff, RZ, 0xc0, !PT ;  /* 0x000000ff060a7812 */ /* 0x000fe400078ec0ff */
[----:B------:R-:W-:Y:S02]  /*04a0*/  LOP3.LUT R5, R5, 0xff, RZ, 0xc0, !PT ;  /* 0x000000ff05057812 */ /* 0x000fe400078ec0ff */
[----:B------:R-:W-:Y:S01]  /*04b0*/  MOV R6, R0 ;  /* 0x0000000000067202 */ /* 0x000fe20000000f00 */
[----:B------:R-:W-:Y:S02]  /*04c0*/  VIADD R9, R10, 0xffffffff ;  /* 0xffffffff0a097836 */ /* 0x000fe40000000000 */
[----:B------:R-:W-:-:S03]  /*04d0*/  VIADD R8, R5, 0xffffffff ;  /* 0xffffffff05087836 */ /* 0x000fc60000000000 */
[----:B------:R-:W-:-:S04]  /*04e0*/  ISETP.GT.U32.AND P0, PT, R9, 0xfd, PT ;  /* 0x000000fd0900780c */ /* 0x000fc80003f04070 */
[----:B------:R-:W-:-:S13]  /*04f0*/  ISETP.GT.U32.OR P0, PT, R8, 0xfd, P0 ;  /* 0x000000fd0800780c */ /* 0x000fda0000704470 */
[----:B------:R-:W-:Y:S01]  /*0500*/  @!P0 IMAD.MOV.U32 R7, RZ, RZ, RZ ;  /* 0x000000ffff078224 */ /* 0x000fe200078e00ff */
        /* <DEDUP_REMOVED lines=19> */
[----:B------:R-:W-:Y:S02]  /*0640*/  @P0 IMAD.MOV.U32 R7, RZ, RZ, RZ ;  /* 0x000000ffff070224 */ /* 0x000fe400078e00ff */
[----:B------:R-:W-:Y:S01]  /*0650*/  @!P0 FFMA R6, R0, 1.84467440737095516160e+19, RZ ;  /* 0x5f80000000068823 */ /* 0x000fe200000000ff */
[----:B------:R-:W-:Y:S02]  /*0660*/  @!P0 IMAD.MOV.U32 R7, RZ, RZ, -0x40 ;  /* 0xffffffc0ff078424 */ /* 0x000fe400078e00ff */
[----:B------:R-:W-:-:S03]  /*0670*/  @!P1 FFMA R3, R3, 1.84467440737095516160e+19, RZ ;  /* 0x5f80000003039823 */ /* 0x000fc600000000ff */
[----:B------:R-:W-:-:S07]  /*0680*/  @!P1 IADD3 R7, PT, PT, R7, 0x40, RZ ;  /* 0x0000004007079810 */ /* 0x000fce0007ffe0ff */
.L_x_84:
[----:B------:R-:W-:Y:S01]  /*0690*/  LEA R0, R10, 0xc0800000, 0x17 ;  /* 0xc08000000a007811 */ /* 0x000fe200078eb8ff */
[----:B------:R-:W-:Y:S01]  /*06a0*/  VIADD R5, R5, 0xffffff81 ;  /* 0xffffff8105057836 */ /* 0x000fe20000000000 */
[----:B------:R-:W-:Y:S03]  /*06b0*/  BSSY.RECONVERGENT B2, `(.L_x_89) ;  /* 0x0000035000027945 */ /* 0x000fe60003800200 */
[----:B------:R-:W-:Y:S02]  /*06c0*/  IMAD.IADD R3, R3, 0x1, -R0 ;  /* 0x0000000103037824 */ /* 0x000fe400078e0a00 */
[----:B------:R-:W-:Y:S02]  /*06d0*/  IMAD R0, R5, -0x800000, R6 ;  /* 0xff80000005007824 */ /* 0x000fe400078e0206 */
        /* <DEDUP_REMOVED lines=8> */
[----:B------:R-:W-:Y:S02]  /*0760*/  FFMA R9, R9, R8, R0 ;  /* 0x0000000809097223 */ /* 0x000fe40000000000 */
[----:B------:R-:W-:Y:S02]  /*0770*/  IMAD.IADD R6, R6, 0x1, R7 ;  /* 0x0000000106067824 */ /* 0x000fe400078e0207 */
[----:B------:R-:W-:-:S05]  /*0780*/  FFMA R0, R13, R9, R8 ;  /* 0x000000090d007223 */ /* 0x000fca0000000008 */
[----:B------:R-:W-:-:S04]  /*0790*/  SHF.R.U32.HI R3, RZ, 0x17, R0 ;  /* 0x00000017ff037819 */ /* 0x000fc80000011600 */
[----:B------:R-:W-:-:S04]  /*07a0*/  LOP3.LUT R3, R3, 0xff, RZ, 0xc0, !PT ;  /* 0x000000ff03037812 */ /* 0x000fc800078ec0ff */
[----:B------:R-:W-:-:S05]  /*07b0*/  IADD3 R7, PT, PT, R3, R6, RZ ;  /* 0x0000000603077210 */ /* 0x000fca0007ffe0ff */
[----:B------:R-:W-:-:S05]  /*07c0*/  VIADD R3, R7, 0xffffffff ;  /* 0xffffffff07037836 */ /* 0x000fca0000000000 */
        /* <DEDUP_REMOVED lines=15> */
[----:B------:R-:W-:Y:S02]  /*08c0*/  VIADD R8, R7, 0x20 ;  /* 0x0000002007087836 */ /* 0x000fe40000000000 */
[----:B------:R-:W-:Y:S01]  /*08d0*/  LOP3.LUT R5, R5, 0x800000, RZ, 0xfc, !PT ;  /* 0x0080000005057812 */ /* 0x000fe200078efcff */
[----:B------:R-:W-:Y:S01]  /*08e0*/  IMAD.MOV R7, RZ, RZ, -R7 ;  /* 0x000000ffff077224 */ /* 0x000fe200078e0a07 */
[----:B------:R-:W-:-:S02]  /*08f0*/  FSETP.NEU.FTZ.AND P0, PT, R3, R6, PT ;  /* 0x000000060300720b */ /* 0x000fc40003f1d000 */
[----:B------:R-:W-:Y:S02]  /*0900*/  SHF.L.U32 R8, R5, R8, RZ ;  /* 0x0000000805087219 */ /* 0x000fe400000006ff */
[----:B------:R-:W-:Y:S02]  /*0910*/  SEL R6, R7, RZ, P2 ;  /* 0x000000ff07067207 */ /* 0x000fe40001000000 */
[----:B------:R-:W-:Y:S02]  /*0920*/  ISETP.NE.AND P1, PT, R8, RZ, P1 ;  /* 0x000000ff0800720c */ /* 0x000fe40000f25270 */
[----:B------:R-:W-:Y:S02]  /*0930*/  SHF.R.U32.HI R6, RZ, R6, R5 ;  /* 0x00000006ff067219 */ /* 0x000fe40000011605 */
[----:B------:R-:W-:Y:S02]  /*0940*/  PLOP3.LUT P0, PT, P0, P1, PT, 0xf8, 0x8f ;  /* 0x00000000008f781c */ /* 0x000fe40000703f70 */
[----:B------:R-:W-:-:S02]  /*0950*/  SHF.R.U32.HI R8, RZ, 0x1, R6 ;  /* 0x00000001ff087819 */ /* 0x000fc40000011606 */
[----:B------:R-:W-:-:S04]  /*0960*/  SEL R3, RZ, 0x1, !P0 ;  /* 0x00000001ff037807 */ /* 0x000fc80004000000 */
[----:B------:R-:W-:-:S04]  /*0970*/  LOP3.LUT R3, R3, 0x1, R8, 0xf8, !PT ;  /* 0x0000000103037812 */ /* 0x000fc800078ef808 */
[----:B------:R-:W-:-:S04]  /*0980*/  LOP3.LUT R3, R3, R6, RZ, 0xc0, !PT ;  /* 0x0000000603037212 */ /* 0x000fc800078ec0ff */
[----:B------:R-:W-:-:S04]  /*0990*/  IADD3 R3, PT, PT, R8, R3, RZ ;  /* 0x0000000308037210 */ /* 0x000fc80007ffe0ff */
[----:B------:R-:W-:Y:S01]  /*09a0*/  LOP3.LUT R0, R3, R0, RZ, 0xfc, !PT ;  /* 0x0000000003007212 */ /* 0x000fe200078efcff */
[----:B------:R-:W-:Y:S06]  /*09b0*/  BRA `(.L_x_92) ;  /* 0x0000000000107947 */ /* 0x000fec0003800000 */
.L_x_91:
[----:B------:R-:W-:-:S04]  /*09c0*/  LOP3.LUT R0, R0, 0x80000000, RZ, 0xc0, !PT ;  /* 0x8000000000007812 */ /* 0x000fc800078ec0ff */
[----:B------:R-:W-:Y:S01]  /*09d0*/  LOP3.LUT R0, R0, 0x7f800000, RZ, 0xfc, !PT ;  /* 0x7f80000000007812 */ /* 0x000fe200078efcff */
[----:B------:R-:W-:Y:S06]  /*09e0*/  BRA `(.L_x_92) ;  /* 0x0000000000047947 */ /* 0x000fec0003800000 */
.L_x_90:
[----:B------:R-:W-:-:S07]  /*09f0*/  IMAD R0, R6, 0x800000, R0 ;  /* 0x0080000006007824 */ /* 0x000fce00078e0200 */
.L_x_92:
[----:B------:R-:W-:Y:S05]  /*0a00*/  BSYNC.RECONVERGENT B2 ;  /* 0x0000000000027941 */ /* 0x000fea0003800200 */
.L_x_89:
[----:B------:R-:W-:Y:S05]  /*0a10*/  BRA `(.L_x_93) ;  /* 0x0000000000207947 */ /* 0x000fea0003800000 */
.L_x_88:
[----:B------:R-:W-:-:S04]  /*0a20*/  LOP3.LUT R0, R3, 0x80000000, R6, 0x48, !PT ;  /* 0x8000000003007812 */ /* 0x000fc800078e4806 */
[----:B------:R-:W-:Y:S01]  /*0a30*/  LOP3.LUT R0, R0, 0x7f800000, RZ, 0xfc, !PT ;  /* 0x7f80000000007812 */ /* 0x000fe200078efcff */
[----:B------:R-:W-:Y:S06]  /*0a40*/  BRA `(.L_x_93) ;  /* 0x0000000000147947 */ /* 0x000fec0003800000 */
.L_x_87:
[----:B------:R-:W-:Y:S01]  /*0a50*/  LOP3.LUT R0, R3, 0x80000000, R6, 0x48, !PT ;  /* 0x8000000003007812 */ /* 0x000fe200078e4806 */
[----:B------:R-:W-:Y:S06]  /*0a60*/  BRA `(.L_x_93) ;  /* 0x00000000000c7947 */ /* 0x000fec0003800000 */
.L_x_86:
[----:B------:R-:W0:Y:S01]  /*0a70*/  MUFU.RSQ R0, -QNAN ;  /* 0xffc0000000007908 */ /* 0x000e220000001400 */
[----:B------:R-:W-:Y:S05]  /*0a80*/  BRA `(.L_x_93) ;  /* 0x0000000000047947 */ /* 0x000fea0003800000 */
.L_x_85:
[----:B------:R-:W-:-:S07]  /*0a90*/  FADD.FTZ R0, R0, R3 ;  /* 0x0000000300007221 */ /* 0x000fce0000010000 */
.L_x_93:
[----:B------:R-:W-:Y:S05]  /*0aa0*/  BSYNC.RECONVERGENT B1 ;  /* 0x0000000000017941 */ /* 0x000fea0003800200 */
.L_x_83:
[----:B------:R-:W-:-:S04]  /*0ab0*/  IMAD.MOV.U32 R3, RZ, RZ, 0x0 ;  /* 0x00000000ff037424 */ /* 0x000fc800078e00ff */
[----:B0-----:R-:W-:Y:S05]  /*0ac0*/  RET.REL.NODEC R2 `(_Z16trap_kernel_slowffifPf) ;  /* 0xfffffff4024c7950 */ /* 0x001fea0003c3ffff */
.L_x_94:
        /* <DEDUP_REMOVED lines=11> */
.L_x_102:


//--------------------- .nv.shared._Z16trap_kernel_fastiffPf --------------------------
	.section	.nv.shared._Z16trap_kernel_fastiffPf,"aw",@nobits
	.sectionflags	@""
	.align	4
.nv.shared._Z16trap_kernel_fastiffPf:
	.zero		1536


//--------------------- .nv.shared.reserved.0     --------------------------
	.section	.nv.shared.reserved.0,"aw",@nobits
	.weak		__nv_reservedSMEM_offset_0_alias
	.size		__nv_reservedSMEM_offset_0_alias, 0, 64
	.other		__nv_reservedSMEM_offset_0_alias,@"STO_CUDA_RESERVED_SHARED STV_DEFAULT"
__nv_reservedSMEM_offset_0_alias:
	.zero		0
	.zero		64


//--------------------- .nv.shared._Z20trap_kernel_fast_sumfffPfiiS_ --------------------------
	.section	.nv.shared._Z20trap_kernel_fast_sumfffPfiiS_,"aw",@nobits
	.sectionflags	@""
	.align	4
.nv.shared._Z20trap_kernel_fast_sumfffPfiiS_:
	.zero		1536


//--------------------- .nv.constant0._Z16trap_kernel_fastiffPf --------------------------
	.section	.nv.constant0._Z16trap_kernel_fastiffPf,"a",@progbits
	.sectionflags	@""
	.align	4
.nv.constant0._Z16trap_kernel_fastiffPf:
	.zero		920


//--------------------- .nv.constant0._Z20trap_kernel_fast_sumfffPfiiS_ --------------------------
	.section	.nv.constant0._Z20trap_kernel_fast_sumfffPfiiS_,"a",@progbits
	.sectionflags	@""
	.align	4
.nv.constant0._Z20trap_kernel_fast_sumfffPfiiS_:
	.zero		936


//--------------------- .nv.constant0._Z20trap_kernel_slow_sumPfffifS_ --------------------------
	.section	.nv.constant0._Z20trap_kernel_slow_sumPfffifS_,"a",@progbits
	.sectionflags	@""
	.align	4
.nv.constant0._Z20trap_kernel_slow_sumPfffifS_:
	.zero		928


//--------------------- .nv.constant0._Z16trap_kernel_slowffifPf --------------------------
	.section	.nv.constant0._Z16trap_kernel_slowffifPf,"a",@progbits
	.sectionflags	@""
	.align	4
.nv.constant0._Z16trap_kernel_slowffifPf:
	.zero		920


//--------------------- SYMBOLS --------------------------

	.type		.nv.reservedSmem.offset0,@object
	.size		.nv.reservedSmem.offset0,0x4
	.type		.nv.reservedSmem.cap,@object
	.size		.nv.reservedSmem.cap,0x4
